//
// Generated by NVIDIA NVVM Compiler
//
// Compiler Build ID: CL-36424714
// Cuda compilation tools, release 13.0, V13.0.88
// Based on NVVM 20.0.0
//

.version 9.0
.target sm_100
.address_size 64

	// .globl	_Z15calculate_pitchPiS_iiiii

.visible .entry _Z15calculate_pitchPiS_iiiii(
	.param .u64 .ptr .align 1 _Z15calculate_pitchPiS_iiiii_param_0,
	.param .u64 .ptr .align 1 _Z15calculate_pitchPiS_iiiii_param_1,
	.param .u32 _Z15calculate_pitchPiS_iiiii_param_2,
	.param .u32 _Z15calculate_pitchPiS_iiiii_param_3,
	.param .u32 _Z15calculate_pitchPiS_iiiii_param_4,
	.param .u32 _Z15calculate_pitchPiS_iiiii_param_5,
	.param .u32 _Z15calculate_pitchPiS_iiiii_param_6
)
{
	.reg .pred 	%p<18>;
	.reg .b16 	%rs<19>;
	.reg .b32 	%r<154>;
	.reg .b64 	%rd<26>;
	.reg .b64 	%fd<168>;

	ld.param.u64 	%rd4, [_Z15calculate_pitchPiS_iiiii_param_0];
	ld.param.u32 	%r33, [_Z15calculate_pitchPiS_iiiii_param_2];
	ld.param.u32 	%r34, [_Z15calculate_pitchPiS_iiiii_param_4];
	ld.param.u32 	%r35, [_Z15calculate_pitchPiS_iiiii_param_5];
	ld.param.u32 	%r36, [_Z15calculate_pitchPiS_iiiii_param_6];
	cvta.to.global.u64 	%rd1, %rd4;
	mov.u32 	%r37, %tid.x;
	mov.u32 	%r38, %ctaid.x;
	shl.b32 	%r39, %r38, 10;
	or.b32  	%r1, %r39, %r37;
	mul.lo.s32 	%r2, %r33, %r1;
	setp.ge.s32 	%p1, %r34, %r35;
	mov.f64 	%fd164, 0d0000000000000000;
	@%p1 bra 	$L__BB0_17;
	cvt.u16.u32 	%rs1, %r33;
	cvt.u16.u32 	%rs2, %r34;
	sub.s32 	%r3, %r34, %r33;
	mov.f64 	%fd145, 0d0000000000000000;
	mov.b32 	%r142, 0;
	mov.b16 	%rs17, 0;
	mov.u16 	%rs18, %rs17;
	mov.u32 	%r143, %r34;
	mov.u32 	%r144, %r142;
$L__BB0_2:
	add.s32 	%r41, %r34, %r142;
	sub.s32 	%r7, %r33, %r41;
	setp.le.s32 	%p2, %r33, %r143;
	mov.f64 	%fd162, 0d0000000000000000;
	mov.f64 	%fd161, %fd162;
	@%p2 bra 	$L__BB0_15;
	add.s32 	%r43, %r3, %r142;
	setp.gt.u32 	%p3, %r43, -8;
	mov.f64 	%fd161, 0d0000000000000000;
	mov.b32 	%r148, 0;
	mov.f64 	%fd160, %fd161;
	@%p3 bra 	$L__BB0_6;
	and.b32  	%r44, %r7, -8;
	neg.s32 	%r146, %r44;
	mul.wide.s32 	%rd5, %r143, 4;
	add.s64 	%rd6, %rd1, %rd5;
	add.s64 	%rd2, %rd6, 16;
	mov.f64 	%fd161, 0d0000000000000000;
	mov.u32 	%r145, %r2;
$L__BB0_5:
	.pragma "nounroll";
	and.b32  	%r148, %r7, -8;
	mul.wide.s32 	%rd7, %r145, 4;
	add.s64 	%rd8, %rd1, %rd7;
	add.s64 	%rd9, %rd2, %rd7;
	ld.global.u32 	%r45, [%rd8];
	ld.global.u32 	%r46, [%rd9+-16];
	mul.lo.s32 	%r47, %r46, %r45;
	cvt.rn.f64.s32 	%fd47, %r47;
	add.f64 	%fd48, %fd160, %fd47;
	mul.lo.s32 	%r48, %r46, %r46;
	mad.lo.s32 	%r49, %r45, %r45, %r48;
	cvt.rn.f64.u32 	%fd49, %r49;
	add.f64 	%fd50, %fd161, %fd49;
	ld.global.u32 	%r50, [%rd8+4];
	ld.global.u32 	%r51, [%rd9+-12];
	mul.lo.s32 	%r52, %r51, %r50;
	cvt.rn.f64.s32 	%fd51, %r52;
	add.f64 	%fd52, %fd48, %fd51;
	mul.lo.s32 	%r53, %r51, %r51;
	mad.lo.s32 	%r54, %r50, %r50, %r53;
	cvt.rn.f64.u32 	%fd53, %r54;
	add.f64 	%fd54, %fd50, %fd53;
	ld.global.u32 	%r55, [%rd8+8];
	ld.global.u32 	%r56, [%rd9+-8];
	mul.lo.s32 	%r57, %r56, %r55;
	cvt.rn.f64.s32 	%fd55, %r57;
	add.f64 	%fd56, %fd52, %fd55;
	mul.lo.s32 	%r58, %r56, %r56;
	mad.lo.s32 	%r59, %r55, %r55, %r58;
	cvt.rn.f64.u32 	%fd57, %r59;
	add.f64 	%fd58, %fd54, %fd57;
	ld.global.u32 	%r60, [%rd8+12];
	ld.global.u32 	%r61, [%rd9+-4];
	mul.lo.s32 	%r62, %r61, %r60;
	cvt.rn.f64.s32 	%fd59, %r62;
	add.f64 	%fd60, %fd56, %fd59;
	mul.lo.s32 	%r63, %r61, %r61;
	mad.lo.s32 	%r64, %r60, %r60, %r63;
	cvt.rn.f64.u32 	%fd61, %r64;
	add.f64 	%fd62, %fd58, %fd61;
	ld.global.u32 	%r65, [%rd8+16];
	ld.global.u32 	%r66, [%rd9];
	mul.lo.s32 	%r67, %r66, %r65;
	cvt.rn.f64.s32 	%fd63, %r67;
	add.f64 	%fd64, %fd60, %fd63;
	mul.lo.s32 	%r68, %r66, %r66;
	mad.lo.s32 	%r69, %r65, %r65, %r68;
	cvt.rn.f64.u32 	%fd65, %r69;
	add.f64 	%fd66, %fd62, %fd65;
	ld.global.u32 	%r70, [%rd8+20];
	ld.global.u32 	%r71, [%rd9+4];
	mul.lo.s32 	%r72, %r71, %r70;
	cvt.rn.f64.s32 	%fd67, %r72;
	add.f64 	%fd68, %fd64, %fd67;
	mul.lo.s32 	%r73, %r71, %r71;
	mad.lo.s32 	%r74, %r70, %r70, %r73;
	cvt.rn.f64.u32 	%fd69, %r74;
	add.f64 	%fd70, %fd66, %fd69;
	ld.global.u32 	%r75, [%rd8+24];
	ld.global.u32 	%r76, [%rd9+8];
	mul.lo.s32 	%r77, %r76, %r75;
	cvt.rn.f64.s32 	%fd71, %r77;
	add.f64 	%fd72, %fd68, %fd71;
	mul.lo.s32 	%r78, %r76, %r76;
	mad.lo.s32 	%r79, %r75, %r75, %r78;
	cvt.rn.f64.u32 	%fd73, %r79;
	add.f64 	%fd74, %fd70, %fd73;
	ld.global.u32 	%r80, [%rd8+28];
	ld.global.u32 	%r81, [%rd9+12];
	mul.lo.s32 	%r82, %r81, %r80;
	cvt.rn.f64.s32 	%fd75, %r82;
	add.f64 	%fd160, %fd72, %fd75;
	mul.lo.s32 	%r83, %r81, %r81;
	mad.lo.s32 	%r84, %r80, %r80, %r83;
	cvt.rn.f64.u32 	%fd76, %r84;
	add.f64 	%fd161, %fd74, %fd76;
	add.s32 	%r146, %r146, 8;
	add.s32 	%r145, %r145, 8;
	setp.ne.s32 	%p4, %r146, 0;
	@%p4 bra 	$L__BB0_5;
$L__BB0_6:
	and.b32  	%r85, %r7, 7;
	setp.eq.s32 	%p5, %r85, 0;
	@%p5 bra 	$L__BB0_14;
	add.s16 	%rs12, %rs18, %rs2;
	sub.s16 	%rs13, %rs1, %rs12;
	cvt.u32.u16 	%r86, %rs13;
	and.b32  	%r15, %r86, 7;
	add.s32 	%r87, %r15, -1;
	setp.lt.u32 	%p6, %r87, 3;
	@%p6 bra 	$L__BB0_9;
	add.s32 	%r88, %r148, %r2;
	mul.wide.s32 	%rd10, %r88, 4;
	add.s64 	%rd11, %rd1, %rd10;
	ld.global.u32 	%r89, [%rd11];
	mul.wide.s32 	%rd12, %r143, 4;
	add.s64 	%rd13, %rd11, %rd12;
	ld.global.u32 	%r90, [%rd13];
	mul.lo.s32 	%r91, %r90, %r89;
	cvt.rn.f64.s32 	%fd78, %r91;
	add.f64 	%fd79, %fd160, %fd78;
	mul.lo.s32 	%r92, %r90, %r90;
	mad.lo.s32 	%r93, %r89, %r89, %r92;
	cvt.rn.f64.u32 	%fd80, %r93;
	add.f64 	%fd81, %fd161, %fd80;
	ld.global.u32 	%r94, [%rd11+4];
	ld.global.u32 	%r95, [%rd13+4];
	mul.lo.s32 	%r96, %r95, %r94;
	cvt.rn.f64.s32 	%fd82, %r96;
	add.f64 	%fd83, %fd79, %fd82;
	mul.lo.s32 	%r97, %r95, %r95;
	mad.lo.s32 	%r98, %r94, %r94, %r97;
	cvt.rn.f64.u32 	%fd84, %r98;
	add.f64 	%fd85, %fd81, %fd84;
	ld.global.u32 	%r99, [%rd11+8];
	ld.global.u32 	%r100, [%rd13+8];
	mul.lo.s32 	%r101, %r100, %r99;
	cvt.rn.f64.s32 	%fd86, %r101;
	add.f64 	%fd87, %fd83, %fd86;
	mul.lo.s32 	%r102, %r100, %r100;
	mad.lo.s32 	%r103, %r99, %r99, %r102;
	cvt.rn.f64.u32 	%fd88, %r103;
	add.f64 	%fd89, %fd85, %fd88;
	ld.global.u32 	%r104, [%rd11+12];
	ld.global.u32 	%r105, [%rd13+12];
	mul.lo.s32 	%r106, %r105, %r104;
	cvt.rn.f64.s32 	%fd90, %r106;
	add.f64 	%fd160, %fd87, %fd90;
	mul.lo.s32 	%r107, %r105, %r105;
	mad.lo.s32 	%r108, %r104, %r104, %r107;
	cvt.rn.f64.u32 	%fd91, %r108;
	add.f64 	%fd161, %fd89, %fd91;
	add.s32 	%r148, %r148, 4;
$L__BB0_9:
	and.b32  	%r109, %r15, 3;
	setp.eq.s32 	%p7, %r109, 0;
	@%p7 bra 	$L__BB0_14;
	add.s16 	%rs14, %rs17, %rs2;
	sub.s16 	%rs7, %rs1, %rs14;
	and.b16  	%rs15, %rs7, 3;
	setp.eq.s16 	%p8, %rs15, 1;
	@%p8 bra 	$L__BB0_12;
	add.s32 	%r110, %r148, %r2;
	mul.wide.s32 	%rd14, %r110, 4;
	add.s64 	%rd15, %rd1, %rd14;
	ld.global.u32 	%r111, [%rd15];
	mul.wide.s32 	%rd16, %r143, 4;
	add.s64 	%rd17, %rd15, %rd16;
	ld.global.u32 	%r112, [%rd17];
	mul.lo.s32 	%r113, %r112, %r111;
	cvt.rn.f64.s32 	%fd93, %r113;
	add.f64 	%fd94, %fd160, %fd93;
	mul.lo.s32 	%r114, %r112, %r112;
	mad.lo.s32 	%r115, %r111, %r111, %r114;
	cvt.rn.f64.u32 	%fd95, %r115;
	add.f64 	%fd96, %fd161, %fd95;
	ld.global.u32 	%r116, [%rd15+4];
	ld.global.u32 	%r117, [%rd17+4];
	mul.lo.s32 	%r118, %r117, %r116;
	cvt.rn.f64.s32 	%fd97, %r118;
	add.f64 	%fd160, %fd94, %fd97;
	mul.lo.s32 	%r119, %r117, %r117;
	mad.lo.s32 	%r120, %r116, %r116, %r119;
	cvt.rn.f64.u32 	%fd98, %r120;
	add.f64 	%fd161, %fd96, %fd98;
	add.s32 	%r148, %r148, 2;
$L__BB0_12:
	and.b16  	%rs16, %rs7, 1;
	setp.eq.b16 	%p9, %rs16, 1;
	not.pred 	%p10, %p9;
	@%p10 bra 	$L__BB0_14;
	add.s32 	%r121, %r148, %r2;
	mul.wide.s32 	%rd18, %r121, 4;
	add.s64 	%rd19, %rd1, %rd18;
	ld.global.u32 	%r122, [%rd19];
	mul.wide.s32 	%rd20, %r143, 4;
	add.s64 	%rd21, %rd19, %rd20;
	ld.global.u32 	%r123, [%rd21];
	mul.lo.s32 	%r124, %r123, %r122;
	cvt.rn.f64.s32 	%fd99, %r124;
	add.f64 	%fd160, %fd160, %fd99;
	mul.lo.s32 	%r125, %r123, %r123;
	mad.lo.s32 	%r126, %r122, %r122, %r125;
	cvt.rn.f64.u32 	%fd100, %r126;
	add.f64 	%fd161, %fd161, %fd100;
$L__BB0_14:
	add.f64 	%fd162, %fd160, %fd160;
$L__BB0_15:
	setp.gt.f64 	%p11, %fd161, 0d0000000000000000;
	div.rn.f64 	%fd101, %fd162, %fd161;
	selp.f64 	%fd102, %fd101, 0d0000000000000000, %p11;
	setp.gt.f64 	%p12, %fd102, %fd145;
	selp.f64 	%fd145, %fd102, %fd145, %p12;
	selp.b32 	%r144, %r143, %r144, %p12;
	add.s32 	%r143, %r143, 1;
	setp.ne.s32 	%p13, %r143, %r35;
	add.s32 	%r142, %r142, 1;
	add.s16 	%rs18, %rs18, 1;
	add.s16 	%rs17, %rs17, 1;
	@%p13 bra 	$L__BB0_2;
	cvt.rn.f64.s32 	%fd164, %r144;
$L__BB0_17:
	cvt.rn.f64.s32 	%fd103, %r36;
	div.rn.f64 	%fd104, %fd103, %fd164;
	div.rn.f64 	%fd165, %fd104, 0d407B800000000000;
	{
	.reg .b32 %temp; 
	mov.b64 	{%temp, %r150}, %fd165;
	}
	{
	.reg .b32 %temp; 
	mov.b64 	{%r151, %temp}, %fd165;
	}
	setp.gt.s32 	%p14, %r150, 1048575;
	mov.b32 	%r152, -1023;
	@%p14 bra 	$L__BB0_19;
	mul.f64 	%fd165, %fd165, 0d4350000000000000;
	{
	.reg .b32 %temp; 
	mov.b64 	{%temp, %r150}, %fd165;
	}
	{
	.reg .b32 %temp; 
	mov.b64 	{%r151, %temp}, %fd165;
	}
	mov.b32 	%r152, -1077;
$L__BB0_19:
	add.s32 	%r129, %r150, -1;
	setp.gt.u32 	%p15, %r129, 2146435070;
	@%p15 bra 	$L__BB0_23;
	shr.u32 	%r132, %r150, 20;
	add.s32 	%r153, %r152, %r132;
	and.b32  	%r133, %r150, 1048575;
	or.b32  	%r134, %r133, 1072693248;
	mov.b64 	%fd166, {%r151, %r134};
	setp.lt.u32 	%p17, %r134, 1073127583;
	@%p17 bra 	$L__BB0_22;
	{
	.reg .b32 %temp; 
	mov.b64 	{%r135, %temp}, %fd166;
	}
	{
	.reg .b32 %temp; 
	mov.b64 	{%temp, %r136}, %fd166;
	}
	add.s32 	%r137, %r136, -1048576;
	mov.b64 	%fd166, {%r135, %r137};
	add.s32 	%r153, %r153, 1;
$L__BB0_22:
	add.f64 	%fd106, %fd166, 0dBFF0000000000000;
	add.f64 	%fd107, %fd166, 0d3FF0000000000000;
	rcp.approx.ftz.f64 	%fd108, %fd107;
	neg.f64 	%fd109, %fd107;
	fma.rn.f64 	%fd110, %fd109, %fd108, 0d3FF0000000000000;
	fma.rn.f64 	%fd111, %fd110, %fd110, %fd110;
	fma.rn.f64 	%fd112, %fd111, %fd108, %fd108;
	mul.f64 	%fd113, %fd106, %fd112;
	fma.rn.f64 	%fd114, %fd106, %fd112, %fd113;
	mul.f64 	%fd115, %fd114, %fd114;
	fma.rn.f64 	%fd116, %fd115, 0d3EB1380B3AE80F1E, 0d3ED0EE258B7A8B04;
	fma.rn.f64 	%fd117, %fd116, %fd115, 0d3EF3B2669F02676F;
	fma.rn.f64 	%fd118, %fd117, %fd115, 0d3F1745CBA9AB0956;
	fma.rn.f64 	%fd119, %fd118, %fd115, 0d3F3C71C72D1B5154;
	fma.rn.f64 	%fd120, %fd119, %fd115, 0d3F624924923BE72D;
	fma.rn.f64 	%fd121, %fd120, %fd115, 0d3F8999999999A3C4;
	fma.rn.f64 	%fd122, %fd121, %fd115, 0d3FB5555555555554;
	sub.f64 	%fd123, %fd106, %fd114;
	add.f64 	%fd124, %fd123, %fd123;
	neg.f64 	%fd125, %fd114;
	fma.rn.f64 	%fd126, %fd125, %fd106, %fd124;
	mul.f64 	%fd127, %fd112, %fd126;
	mul.f64 	%fd128, %fd115, %fd122;
	fma.rn.f64 	%fd129, %fd128, %fd114, %fd127;
	xor.b32  	%r138, %r153, -2147483648;
	mov.b32 	%r139, 1127219200;
	mov.b64 	%fd130, {%r138, %r139};
	mov.b32 	%r140, -2147483648;
	mov.b64 	%fd131, {%r140, %r139};
	sub.f64 	%fd132, %fd130, %fd131;
	fma.rn.f64 	%fd133, %fd132, 0d3FE62E42FEFA39EF, %fd114;
	fma.rn.f64 	%fd134, %fd132, 0dBFE62E42FEFA39EF, %fd133;
	sub.f64 	%fd135, %fd134, %fd114;
	sub.f64 	%fd136, %fd129, %fd135;
	fma.rn.f64 	%fd137, %fd132, 0d3C7ABC9E3B39803F, %fd136;
	add.f64 	%fd167, %fd133, %fd137;
	bra.uni 	$L__BB0_24;
$L__BB0_23:
	fma.rn.f64 	%fd105, %fd165, 0d7FF0000000000000, 0d7FF0000000000000;
	{
	.reg .b32 %temp; 
	mov.b64 	{%temp, %r130}, %fd165;
	}
	and.b32  	%r131, %r130, 2147483647;
	setp.eq.s32 	%p16, %r131, 0;
	selp.f64 	%fd167, 0dFFF0000000000000, %fd105, %p16;
$L__BB0_24:
	ld.param.u64 	%rd25, [_Z15calculate_pitchPiS_iiiii_param_1];
	cvta.to.global.u64 	%rd22, %rd25;
	mul.f64 	%fd138, %fd167, 0d3C7777D0FFDA0D24;
	fma.rn.f64 	%fd139, %fd167, 0d3FF71547652B82FE, %fd138;
	fma.rn.f64 	%fd140, %fd139, 0d4028000000000000, 0d4051400000000000;
	mov.f64 	%fd141, 0d3FE0000000000000;
	copysign.f64 	%fd142, %fd140, %fd141;
	add.rz.f64 	%fd143, %fd140, %fd142;
	cvt.rzi.f64.f64 	%fd144, %fd143;
	cvt.rzi.s32.f64 	%r141, %fd144;
	mul.wide.u32 	%rd23, %r1, 4;
	add.s64 	%rd24, %rd22, %rd23;
	st.global.u32 	[%rd24], %r141;
	ret;

}


// ===== COMPILED SASS (sm_100) =====

	.target	sm_100

	.elftype	@"ET_EXEC"


//--------------------- .note.nv.tkinfo           --------------------------
	.section	.note.nv.tkinfo,"",@"SHT_NOTE"
	.sectionflags	@"SHF_NOTE_NV_TKINFO"
	.tkinfo
        /*0018*/ 	.word	0x00000002
        /*0030*/ 	.string	""
        /*0030*/ 	.string	"ptxas"
        /*0030*/ 	.string	"Cuda compilation tools, release 13.0, V13.0.88"
        /*0030*/ 	.string	"Build cuda_13.0.r13.0/compiler.36424714_0"
        /*0030*/ 	.string	"-arch sm_100 -m 64 "



//--------------------- .note.nv.cuinfo           --------------------------
	.section	.note.nv.cuinfo,"",@"SHT_NOTE"
	.sectionflags	@"SHF_NOTE_NV_CUINFO"
        /*0018*/ 	.short	0x0002
        /*001a*/ 	.short	0x0064
        /*001c*/ 	.short	0x0082
	.zero		2


//--------------------- .nv.info                  --------------------------
	.section	.nv.info,"",@"SHT_CUDA_INFO"
	.align	4


	//----- nvinfo : EIATTR_REGCOUNT
	.align		4
        /*0000*/ 	.byte	0x04, 0x2f
        /*0002*/ 	.short	(.L_1 - .L_0)
	.align		4
.L_0:
        /*0004*/ 	.word	index@(_Z15calculate_pitchPiS_iiiii)
        /*0008*/ 	.word	0x00000020


	//----- nvinfo : EIATTR_FRAME_SIZE
	.align		4
.L_1:
        /*000c*/ 	.byte	0x04, 0x11
        /*000e*/ 	.short	(.L_3 - .L_2)
	.align		4
.L_2:
        /*0010*/ 	.word	index@($__internal_0_$__cuda_sm20_div_rn_f64_full)
        /*0014*/ 	.word	0x00000000


	//----- nvinfo : EIATTR_FRAME_SIZE
	.align		4
.L_3:
        /*0018*/ 	.byte	0x04, 0x11
        /*001a*/ 	.short	(.L_5 - .L_4)
	.align		4
.L_4:
        /*001c*/ 	.word	index@(_Z15calculate_pitchPiS_iiiii)
        /*0020*/ 	.word	0x00000000


	//----- nvinfo : EIATTR_MIN_STACK_SIZE
	.align		4
.L_5:
        /*0024*/ 	.byte	0x04, 0x12
        /*0026*/ 	.short	(.L_7 - .L_6)
	.align		4
.L_6:
        /*0028*/ 	.word	index@(_Z15calculate_pitchPiS_iiiii)
        /*002c*/ 	.word	0x00000000
.L_7:


//--------------------- .nv.compat                --------------------------
	.section	.nv.compat,"",@"SHT_CUDA_COMPAT_INFO"
	.align	4
        /*0000*/ 	.byte	0x02, 0x09, 0x00, 0x00, 0x02, 0x02, 0x01, 0x00, 0x02, 0x05, 0x05, 0x00, 0x03, 0x07, 0x01, 0x01
        /*0010*/ 	.byte	0x02, 0x03, 0x00, 0x00, 0x02, 0x06, 0x01, 0x00, 0x04, 0x0b, 0x08, 0x00, 0x01, 0x00, 0x00, 0x00
        /*0020*/ 	.byte	0x00, 0x00, 0x00, 0x00


//--------------------- .nv.info._Z15calculate_pitchPiS_iiiii --------------------------
	.section	.nv.info._Z15calculate_pitchPiS_iiiii,"",@"SHT_CUDA_INFO"
	.sectionflags	@""
	.align	4


	//----- nvinfo : EIATTR_CUDA_API_VERSION
	.align		4
        /*0000*/ 	.byte	0x04, 0x37
        /*0002*/ 	.short	(.L_9 - .L_8)
.L_8:
        /*0004*/ 	.word	0x00000082


	//----- nvinfo : EIATTR_KPARAM_INFO
	.align		4
.L_9:
        /*0008*/ 	.byte	0x04, 0x17
        /*000a*/ 	.short	(.L_11 - .L_10)
.L_10:
        /*000c*/ 	.word	0x00000000
        /*0010*/ 	.short	0x0006
        /*0012*/ 	.short	0x0020
        /*0014*/ 	.byte	0x00, 0xf0, 0x11, 0x00


	//----- nvinfo : EIATTR_KPARAM_INFO
	.align		4
.L_11:
        /*0018*/ 	.byte	0x04, 0x17
        /*001a*/ 	.short	(.L_13 - .L_12)
.L_12:
        /*001c*/ 	.word	0x00000000
        /*0020*/ 	.short	0x0005
        /*0022*/ 	.short	0x001c
        /*0024*/ 	.byte	0x00, 0xf0, 0x11, 0x00


	//----- nvinfo : EIATTR_KPARAM_INFO
	.align		4
.L_13:
        /*0028*/ 	.byte	0x04, 0x17
        /*002a*/ 	.short	(.L_15 - .L_14)
.L_14:
        /*002c*/ 	.word	0x00000000
        /*0030*/ 	.short	0x0004
        /*0032*/ 	.short	0x0018
        /*0034*/ 	.byte	0x00, 0xf0, 0x11, 0x00


	//----- nvinfo : EIATTR_KPARAM_INFO
	.align		4
.L_15:
        /*0038*/ 	.byte	0x04, 0x17
        /*003a*/ 	.short	(.L_17 - .L_16)
.L_16:
        /*003c*/ 	.word	0x00000000
        /*0040*/ 	.short	0x0003
        /*0042*/ 	.short	0x0014
        /*0044*/ 	.byte	0x00, 0xf0, 0x11, 0x00


	//----- nvinfo : EIATTR_KPARAM_INFO
	.align		4
.L_17:
        /*0048*/ 	.byte	0x04, 0x17
        /*004a*/ 	.short	(.L_19 - .L_18)
.L_18:
        /*004c*/ 	.word	0x00000000
        /*0050*/ 	.short	0x0002
        /*0052*/ 	.short	0x0010
        /*0054*/ 	.byte	0x00, 0xf0, 0x11, 0x00


	//----- nvinfo : EIATTR_KPARAM_INFO
	.align		4
.L_19:
        /*0058*/ 	.byte	0x04, 0x17
        /*005a*/ 	.short	(.L_21 - .L_20)
.L_20:
        /*005c*/ 	.word	0x00000000
        /*0060*/ 	.short	0x0001
        /*0062*/ 	.short	0x0008
        /*0064*/ 	.byte	0x00, 0xf5, 0x21, 0x00


	//----- nvinfo : EIATTR_KPARAM_INFO
	.align		4
.L_21:
        /*0068*/ 	.byte	0x04, 0x17
        /*006a*/ 	.short	(.L_23 - .L_22)
.L_22:
        /*006c*/ 	.word	0x00000000
        /*0070*/ 	.short	0x0000
        /*0072*/ 	.short	0x0000
        /*0074*/ 	.byte	0x00, 0xf5, 0x21, 0x00


	//----- nvinfo : EIATTR_SPARSE_MMA_MASK
	.align		4
.L_23:
        /*0078*/ 	.byte	0x03, 0x50
        /*007a*/ 	.short	0x0000


	//----- nvinfo : EIATTR_MAXREG_COUNT
	.align		4
        /*007c*/ 	.byte	0x03, 0x1b
        /*007e*/ 	.short	0x00ff


	//----- nvinfo : EIATTR_MERCURY_ISA_VERSION
	.align		4
        /*0080*/ 	.byte	0x03, 0x5f
        /*0082*/ 	.short	0x0101


	//----- nvinfo : EIATTR_VRC_CTA_INIT_COUNT
	.align		4
        /*0084*/ 	.byte	0x02, 0x4a
	.zero		1
	.zero		1


	//----- nvinfo : EIATTR_EXIT_INSTR_OFFSETS
	.align		4
        /*0088*/ 	.byte	0x04, 0x1c
        /*008a*/ 	.short	(.L_25 - .L_24)


	//   ....[0]....
.L_24:
        /*008c*/ 	.word	0x00001980


	//----- nvinfo : EIATTR_CRS_STACK_SIZE
	.align		4
.L_25:
        /*0090*/ 	.byte	0x04, 0x1e
        /*0092*/ 	.short	(.L_27 - .L_26)
.L_26:
        /*0094*/ 	.word	0x00000000


	//----- nvinfo : EIATTR_CBANK_PARAM_SIZE
	.align		4
.L_27:
        /*0098*/ 	.byte	0x03, 0x19
        /*009a*/ 	.short	0x0024


	//----- nvinfo : EIATTR_PARAM_CBANK
	.align		4
        /*009c*/ 	.byte	0x04, 0x0a
        /*009e*/ 	.short	(.L_29 - .L_28)
	.align		4
.L_28:
        /*00a0*/ 	.word	index@(.nv.constant0._Z15calculate_pitchPiS_iiiii)
        /*00a4*/ 	.short	0x0380
        /*00a6*/ 	.short	0x0024


	//----- nvinfo : EIATTR_SW_WAR
	.align		4
.L_29:
        /*00a8*/ 	.byte	0x04, 0x36
        /*00aa*/ 	.short	(.L_31 - .L_30)
.L_30:
        /*00ac*/ 	.word	0x00000008
.L_31:


//--------------------- .nv.callgraph             --------------------------
	.section	.nv.callgraph,"",@"SHT_CUDA_CALLGRAPH"
	.align	4
	.sectionentsize	8
	.align		4
        /*0000*/ 	.word	0x00000000
	.align		4
        /*0004*/ 	.word	0xffffffff
	.align		4
        /*0008*/ 	.word	0x00000000
	.align		4
        /*000c*/ 	.word	0xfffffffe
	.align		4
        /*0010*/ 	.word	0x00000000
	.align		4
        /*0014*/ 	.word	0xfffffffd
	.align		4
        /*0018*/ 	.word	0x00000000
	.align		4
        /*001c*/ 	.word	0xfffffffc


//--------------------- .text._Z15calculate_pitchPiS_iiiii --------------------------
	.section	.text._Z15calculate_pitchPiS_iiiii,"ax",@progbits
	.align	128
        .global         _Z15calculate_pitchPiS_iiiii
        .type           _Z15calculate_pitchPiS_iiiii,@function
        .size           _Z15calculate_pitchPiS_iiiii,(.L_x_23 - _Z15calculate_pitchPiS_iiiii)
        .other          _Z15calculate_pitchPiS_iiiii,@"STO_CUDA_ENTRY STV_DEFAULT"
_Z15calculate_pitchPiS_iiiii:
.text._Z15calculate_pitchPiS_iiiii:
[----:B------:R-:W-:Y:S01]  /*0000*/  LDC R1, c[0x0][0x37c] ;  /* 0x0000df00ff017b82 */ /* 0x000fe20000000800 */
[----:B------:R-:W0:Y:S07]  /*0010*/  S2R R2, SR_TID.X ;  /* 0x0000000000027919 */ /* 0x000e2e0000002100 */
[----:B------:R-:W1:Y:S01]  /*0020*/  S2UR UR4, SR_CTAID.X ;  /* 0x00000000000479c3 */ /* 0x000e620000002500 */
[----:B------:R-:W2:Y:S01]  /*0030*/  LDCU.64 UR6, c[0x0][0x398] ;  /* 0x00007300ff0677ac */ /* 0x000ea20008000a00 */
[----:B------:R-:W-:Y:S01]  /*0040*/  CS2R R6, SRZ ;  /* 0x0000000000067805 */ /* 0x000fe2000001ff00 */
[----:B------:R-:W3:Y:S01]  /*0050*/  LDCU.64 UR10, c[0x0][0x358] ;  /* 0x00006b00ff0a77ac */ /* 0x000ee20008000a00 */
[----:B--2---:R-:W-:-:S02]  /*0060*/  UISETP.GE.AND UP0, UPT, UR6, UR7, UPT ;  /* 0x000000070600728c */ /* 0x004fc4000bf06270 */
[----:B-1----:R-:W-:-:S06]  /*0070*/  USHF.L.U32 UR4, UR4, 0xa, URZ ;  /* 0x0000000a04047899 */ /* 0x002fcc00080006ff */
[----:B0-----:R-:W-:Y:S01]  /*0080*/  LOP3.LUT R2, R2, UR4, RZ, 0xfc, !PT ;  /* 0x0000000402027c12 */ /* 0x001fe2000f8efcff */
[----:B---3--:R-:W-:Y:S06]  /*0090*/  BRA.U UP0, `(.L_x_0) ;  /* 0x0000000d00dc7547 */ /* 0x008fec000b800000 */
[----:B------:R-:W0:Y:S01]  /*00a0*/  LDCU UR5, c[0x0][0x398] ;  /* 0x00007300ff0577ac */ /* 0x000e220008000800 */
[----:B------:R-:W-:Y:S01]  /*00b0*/  PRMT R3, RZ, 0x7610, R3 ;  /* 0x00007610ff037816 */ /* 0x000fe20000000003 */
[----:B------:R-:W-:Y:S01]  /*00c0*/  IMAD.MOV.U32 R5, RZ, RZ, RZ ;  /* 0x000000ffff057224 */ /* 0x000fe200078e00ff */
[----:B------:R-:W-:Y:S01]  /*00d0*/  PRMT R4, RZ, 0x7610, R4 ;  /* 0x00007610ff047816 */ /* 0x000fe20000000004 */
[----:B------:R-:W1:Y:S01]  /*00e0*/  LDCU UR4, c[0x0][0x390] ;  /* 0x00007200ff0477ac */ /* 0x000e620008000800 */
[----:B------:R-:W-:Y:S01]  /*00f0*/  CS2R R8, SRZ ;  /* 0x0000000000087805 */ /* 0x000fe2000001ff00 */
[----:B------:R-:W2:Y:S01]  /*0100*/  LDCU.U16 UR7, c[0x0][0x390] ;  /* 0x00007200ff0777ac */ /* 0x000ea20008000400 */
[----:B------:R-:W3:Y:S01]  /*0110*/  LDCU.U16 UR8, c[0x0][0x398] ;  /* 0x00007300ff0877ac */ /* 0x000ee20008000400 */
[----:B0-----:R-:W-:Y:S02]  /*0120*/  IMAD.U32 R24, RZ, RZ, UR5 ;  /* 0x00000005ff187e24 */ /* 0x001fe4000f8e00ff */
[----:B-1----:R-:W-:Y:S01]  /*0130*/  IMAD R6, R2, UR4, RZ ;  /* 0x0000000402067c24 */ /* 0x002fe2000f8e02ff */
[----:B------:R-:W-:-:S06]  /*0140*/  UMOV UR4, URZ ;  /* 0x000000ff00047c82 */ /* 0x000fcc0008000000 */
.L_x_9:
[----:B------:R-:W0:Y:S01]  /*0150*/  LDCU UR5, c[0x0][0x390] ;  /* 0x00007200ff0577ac */ /* 0x000e220008000800 */
[----:B------:R-:W-:Y:S02]  /*0160*/  CS2R R16, SRZ ;  /* 0x0000000000107805 */ /* 0x000fe4000001ff00 */
[----:B------:R-:W-:Y:S02]  /*0170*/  CS2R R22, SRZ ;  /* 0x0000000000167805 */ /* 0x000fe4000001ff00 */
[----:B0-----:R-:W-:-:S13]  /*0180*/  ISETP.GE.AND P0, PT, R24, UR5, PT ;  /* 0x0000000518007c0c */ /* 0x001fda000bf06270 */
[----:B------:R-:W-:Y:S05]  /*0190*/  @P0 BRA `(.L_x_1) ;  /* 0x0000000c00000947 */ /* 0x000fea0003800000 */
[----:B------:R-:W0:Y:S01]  /*01a0*/  LDCU UR6, c[0x0][0x398] ;  /* 0x00007300ff0677ac */ /* 0x000e220008000800 */
[----:B------:R-:W-:Y:S02]  /*01b0*/  CS2R R22, SRZ ;  /* 0x0000000000167805 */ /* 0x000fe4000001ff00 */
[----:B------:R-:W-:Y:S01]  /*01c0*/  CS2R R16, SRZ ;  /* 0x0000000000107805 */ /* 0x000fe2000001ff00 */
[----:B0-----:R-:W-:Y:S02]  /*01d0*/  UIADD3 UR9, UPT, UPT, UR4, UR6, -UR5 ;  /* 0x0000000604097290 */ /* 0x001fe4000fffe805 */
[----:B------:R-:W-:Y:S02]  /*01e0*/  UIADD3 UR6, UPT, UPT, UR5, -UR4, -UR6 ;  /* 0x8000000405067290 */ /* 0x000fe4000fffe806 */
[----:B------:R-:W-:Y:S01]  /*01f0*/  UISETP.GT.U32.AND UP0, UPT, UR9, -0x8, UPT ;  /* 0xfffffff80900788c */ /* 0x000fe2000bf04070 */
[----:B------:R-:W-:-:S08]  /*0200*/  UMOV UR5, URZ ;  /* 0x000000ff00057c82 */ /* 0x000fd00008000000 */
[----:B------:R-:W-:Y:S05]  /*0210*/  BRA.U UP0, `(.L_x_2) ;  /* 0x0000000500507547 */ /* 0x000fea000b800000 */
[----:B------:R-:W0:Y:S01]  /*0220*/  LDC.64 R10, c[0x0][0x380] ;  /* 0x0000e000ff0a7b82 */ /* 0x000e220000000a00 */
[----:B------:R-:W-:Y:S01]  /*0230*/  ULOP3.LUT UR5, UR6, 0xfffffff8, URZ, 0xc0, !UPT ;  /* 0xfffffff806057892 */ /* 0x000fe2000f8ec0ff */
[----:B------:R-:W-:Y:S02]  /*0240*/  MOV R0, R6 ;  /* 0x0000000600007202 */ /* 0x000fe40000000f00 */
[----:B------:R-:W-:Y:S01]  /*0250*/  CS2R R22, SRZ ;  /* 0x0000000000167805 */ /* 0x000fe2000001ff00 */
[----:B------:R-:W-:Y:S01]  /*0260*/  UIADD3 UR9, UPT, UPT, -UR5, URZ, URZ ;  /* 0x000000ff05097290 */ /* 0x000fe2000fffe1ff */
[----:B0-----:R-:W-:-:S11]  /*0270*/  IMAD.WIDE R12, R24, 0x4, R10 ;  /* 0x00000004180c7825 */ /* 0x001fd600078e020a */
.L_x_3:
[----:B------:R-:W-:-:S04]  /*0280*/  IMAD.WIDE R26, R0, 0x4, R12 ;  /* 0x00000004001a7825 */ /* 0x000fc800078e020c */
[----:B------:R-:W-:Y:S01]  /*0290*/  IMAD.WIDE R28, R0, 0x4, R10 ;  /* 0x00000004001c7825 */ /* 0x000fe200078e020a */
[----:B------:R-:W4:Y:S04]  /*02a0*/  LDG.E R14, desc[UR10][R26.64] ;  /* 0x0000000a1a0e7981 */ /* 0x000f28000c1e1900 */
[----:B------:R-:W5:Y:S04]  /*02b0*/  LDG.E R7, desc[UR10][R28.64] ;  /* 0x0000000a1c077981 */ /* 0x000f68000c1e1900 */
[----:B------:R-:W2:Y:S04]  /*02c0*/  LDG.E R15, desc[UR10][R28.64+0x4] ;  /* 0x0000040a1c0f7981 */ /* 0x000ea8000c1e1900 */
[----:B------:R-:W3:Y:S01]  /*02d0*/  LDG.E R20, desc[UR10][R28.64+0x8] ;  /* 0x0000080a1c147981 */ /* 0x000ee2000c1e1900 */
[----:B----4-:R-:W-:-:S02]  /*02e0*/  IMAD R18, R14, R14, RZ ;  /* 0x0000000e0e127224 */ /* 0x010fc400078e02ff */
[C---:B-----5:R-:W-:Y:S02]  /*02f0*/  IMAD R21, R7.reuse, R14, RZ ;  /* 0x0000000e07157224 */ /* 0x060fe400078e02ff */
[----:B------:R-:W4:Y:S01]  /*0300*/  LDG.E R14, desc[UR10][R26.64+0x4] ;  /* 0x0000040a1a0e7981 */ /* 0x000f22000c1e1900 */
[----:B------:R-:W-:-:S03]  /*0310*/  IMAD R25, R7, R7, R18 ;  /* 0x0000000707197224 */ /* 0x000fc600078e0212 */
[----:B------:R-:W3:Y:S01]  /*0320*/  LDG.E R7, desc[UR10][R26.64+0x8] ;  /* 0x0000080a1a077981 */ /* 0x000ee2000c1e1900 */
[----:B------:R-:W0:Y:S02]  /*0330*/  I2F.F64 R18, R21 ;  /* 0x0000001500127312 */ /* 0x000e240000201c00 */
[----:B0-----:R-:W-:-:S06]  /*0340*/  DADD R16, R18, R16 ;  /* 0x0000000012107229 */ /* 0x001fcc0000000010 */
[----:B------:R-:W0:Y:S02]  /*0350*/  I2F.F64.U32 R18, R25 ;  /* 0x0000001900127312 */ /* 0x000e240000201800 */
[----:B0-----:R-:W-:Y:S01]  /*0360*/  DADD R18, R18, R22 ;  /* 0x0000000012127229 */ /* 0x001fe20000000016 */
[-C--:B----4-:R-:W-:Y:S02]  /*0370*/  IMAD R22, R14, R14.reuse, RZ ;  /* 0x0000000e0e167224 */ /* 0x090fe400078e02ff */
[C---:B--2---:R-:W-:Y:S02]  /*0380*/  IMAD R23, R15.reuse, R14, RZ ;  /* 0x0000000e0f177224 */ /* 0x044fe400078e02ff */
[----:B------:R-:W-:Y:S02]  /*0390*/  IMAD R22, R15, R15, R22 ;  /* 0x0000000f0f167224 */ /* 0x000fe400078e0216 */
[----:B------:R-:W0:Y:S02]  /*03a0*/  I2F.F64 R14, R23 ;  /* 0x00000017000e7312 */ /* 0x000e240000201c00 */
[----:B0-----:R-:W-:-:S06]  /*03b0*/  DADD R14, R16, R14 ;  /* 0x00000000100e7229 */ /* 0x001fcc000000000e */
[----:B------:R0:W1:Y:S01]  /*03c0*/  I2F.F64.U32 R16, R22 ;  /* 0x0000001600107312 */ /* 0x0000620000201800 */
[CC--:B---3--:R-:W-:Y:S01]  /*03d0*/  IMAD R25, R20.reuse, R7.reuse, RZ ;  /* 0x0000000714197224 */ /* 0x0c8fe200078e02ff */
[----:B0-----:R-:W2:Y:S01]  /*03e0*/  LDG.E R22, desc[UR10][R26.64+0xc] ;  /* 0x00000c0a1a167981 */ /* 0x001ea2000c1e1900 */
[----:B-1----:R-:W-:Y:S01]  /*03f0*/  DADD R16, R18, R16 ;  /* 0x0000000012107229 */ /* 0x002fe20000000010 */
[----:B------:R-:W-:Y:S02]  /*0400*/  IMAD R19, R7, R7, RZ ;  /* 0x0000000707137224 */ /* 0x000fe400078e02ff */
[----:B------:R-:W3:Y:S02]  /*0410*/  LDG.E R18, desc[UR10][R28.64+0x10] ;  /* 0x0000100a1c127981 */ /* 0x000ee4000c1e1900 */
[----:B------:R-:W-:Y:S02]  /*0420*/  IMAD R7, R20, R20, R19 ;  /* 0x0000001414077224 */ /* 0x000fe400078e0213 */
[----:B------:R-:W4:Y:S01]  /*0430*/  LDG.E R19, desc[UR10][R28.64+0xc] ;  /* 0x00000c0a1c137981 */ /* 0x000f22000c1e1900 */
[----:B------:R-:W0:Y:S02]  /*0440*/  I2F.F64 R20, R25 ;  /* 0x0000001900147312 */ /* 0x000e240000201c00 */
[----:B0-----:R-:W-:-:S06]  /*0450*/  DADD R20, R14, R20 ;  /* 0x000000000e147229 */ /* 0x001fcc0000000014 */
[----:B------:R0:W1:Y:S02]  /*0460*/  I2F.F64.U32 R14, R7 ;  /* 0x00000007000e7312 */ /* 0x0000640000201800 */
[----:B0-----:R-:W3:Y:S01]  /*0470*/  LDG.E R7, desc[UR10][R26.64+0x10] ;  /* 0x0000100a1a077981 */ /* 0x001ee2000c1e1900 */
[----:B-1----:R-:W-:Y:S01]  /*0480*/  DADD R14, R16, R14 ;  /* 0x00000000100e7229 */ /* 0x002fe2000000000e */
[-C--:B--2---:R-:W-:Y:S02]  /*0490*/  IMAD R16, R22, R22.reuse, RZ ;  /* 0x0000001616107224 */ /* 0x084fe400078e02ff */
[C---:B----4-:R-:W-:Y:S02]  /*04a0*/  IMAD R22, R19.reuse, R22, RZ ;  /* 0x0000001613167224 */ /* 0x050fe400078e02ff */
[----:B------:R-:W-:Y:S02]  /*04b0*/  IMAD R23, R19, R19, R16 ;  /* 0x0000001313177224 */ /* 0x000fe400078e0210 */
[----:B------:R0:W1:Y:S02]  /*04c0*/  I2F.F64 R16, R22 ;  /* 0x0000001600107312 */ /* 0x0000640000201c00 */
[----:B0-----:R-:W2:Y:S01]  /*04d0*/  LDG.E R22, desc[UR10][R26.64+0x1c] ;  /* 0x00001c0a1a167981 */ /* 0x001ea2000c1e1900 */
[----:B-1----:R-:W-:-:S05]  /*04e0*/  DADD R16, R20, R16 ;  /* 0x0000000014107229 */ /* 0x002fca0000000010 */
[----:B------:R0:W1:Y:S01]  /*04f0*/  I2F.F64.U32 R20, R23 ;  /* 0x0000001700147312 */ /* 0x0000620000201800 */
[CC--:B---3--:R-:W-:Y:S01]  /*0500*/  IMAD R25, R18.reuse, R7.reuse, RZ ;  /* 0x0000000712197224 */ /* 0x0c8fe200078e02ff */
[----:B0-----:R-:W2:Y:S01]  /*0510*/  LDG.E R23, desc[UR10][R28.64+0x1c] ;  /* 0x00001c0a1c177981 */ /* 0x001ea2000c1e1900 */
[----:B-1----:R-:W-:Y:S01]  /*0520*/  DADD R20, R14, R20 ;  /* 0x000000000e147229 */ /* 0x002fe20000000014 */
[----:B------:R-:W-:Y:S02]  /*0530*/  IMAD R15, R7, R7, RZ ;  /* 0x00000007070f7224 */ /* 0x000fe400078e02ff */
[----:B------:R-:W3:Y:S02]  /*0540*/  LDG.E R14, desc[UR10][R26.64+0x14] ;  /* 0x0000140a1a0e7981 */ /* 0x000ee4000c1e1900 */
[----:B------:R-:W-:Y:S02]  /*0550*/  IMAD R7, R18, R18, R15 ;  /* 0x0000001212077224 */ /* 0x000fe400078e020f */
[----:B------:R-:W0:Y:S01]  /*0560*/  I2F.F64 R18, R25 ;  /* 0x0000001900127312 */ /* 0x000e220000201c00 */
[----:B------:R-:W4:Y:S01]  /*0570*/  LDG.E R15, desc[UR10][R28.64+0x14] ;  /* 0x0000140a1c0f7981 */ /* 0x000f22000c1e1900 */
[----:B0-----:R-:W-:-:S06]  /*0580*/  DADD R18, R16, R18 ;  /* 0x0000000010127229 */ /* 0x001fcc0000000012 */
[----:B------:R0:W1:Y:S02]  /*0590*/  I2F.F64.U32 R16, R7 ;  /* 0x0000000700107312 */ /* 0x0000640000201800 */
[----:B0-----:R2:W5:Y:S01]  /*05a0*/  LDG.E R7, desc[UR10][R28.64+0x18] ;  /* 0x0000180a1c077981 */ /* 0x001562000c1e1900 */
[----:B-1----:R-:W-:-:S03]  /*05b0*/  DADD R16, R20, R16 ;  /* 0x0000000014107229 */ /* 0x002fc60000000010 */
[----:B------:R-:W5:Y:S01]  /*05c0*/  LDG.E R20, desc[UR10][R26.64+0x18] ;  /* 0x0000180a1a147981 */ /* 0x000f62000c1e1900 */
[----:B------:R-:W-:-:S04]  /*05d0*/  UIADD3 UR9, UPT, UPT, UR9, 0x8, URZ ;  /* 0x0000000809097890 */ /* 0x000fc8000fffe0ff */
[----:B------:R-:W-:Y:S01]  /*05e0*/  UISETP.NE.AND UP0, UPT, UR9, URZ, UPT ;  /* 0x000000ff0900728c */ /* 0x000fe2000bf05270 */
[----:B------:R-:W-:Y:S02]  /*05f0*/  VIADD R0, R0, 0x8 ;  /* 0x0000000800007836 */ /* 0x000fe40000000000 */
[-C--:B---3--:R-:W-:Y:S02]  /*0600*/  IMAD R21, R14, R14.reuse, RZ ;  /* 0x0000000e0e157224 */ /* 0x088fe400078e02ff */
[C---:B----4-:R-:W-:Y:S02]  /*0610*/  IMAD R14, R15.reuse, R14, RZ ;  /* 0x0000000e0f0e7224 */ /* 0x050fe400078e02ff */
[----:B------:R-:W-:-:S04]  /*0620*/  IMAD R25, R15, R15, R21 ;  /* 0x0000000f0f197224 */ /* 0x000fc800078e0215 */
[----:B------:R-:W0:Y:S02]  /*0630*/  I2F.F64 R14, R14 ;  /* 0x0000000e000e7312 */ /* 0x000e240000201c00 */
[----:B0-----:R-:W-:-:S06]  /*0640*/  DADD R14, R18, R14 ;  /* 0x00000000120e7229 */ /* 0x001fcc000000000e */
[----:B------:R-:W0:Y:S01]  /*0650*/  I2F.F64.U32 R18, R25 ;  /* 0x0000001900127312 */ /* 0x000e220000201800 */
[----:B--2---:R-:W-:Y:S02]  /*0660*/  IMAD R28, R23, R22, RZ ;  /* 0x00000016171c7224 */ /* 0x004fe400078e02ff */
[-C--:B-----5:R-:W-:Y:S02]  /*0670*/  IMAD R26, R20, R20.reuse, RZ ;  /* 0x00000014141a7224 */ /* 0x0a0fe400078e02ff */
[C---:B------:R-:W-:Y:S02]  /*0680*/  IMAD R21, R7.reuse, R20, RZ ;  /* 0x0000001407157224 */ /* 0x040fe400078e02ff */
[----:B------:R-:W-:Y:S01]  /*0690*/  IMAD R7, R7, R7, R26 ;  /* 0x0000000707077224 */ /* 0x000fe200078e021a */
[----:B0-----:R-:W-:Y:S01]  /*06a0*/  DADD R16, R16, R18 ;  /* 0x0000000010107229 */ /* 0x001fe20000000012 */
[----:B------:R-:W-:Y:S01]  /*06b0*/  IMAD R22, R22, R22, RZ ;  /* 0x0000001616167224 */ /* 0x000fe200078e02ff */
[----:B------:R-:W0:Y:S03]  /*06c0*/  I2F.F64 R18, R21 ;  /* 0x0000001500127312 */ /* 0x000e260000201c00 */
[----:B------:R-:W-:-:S05]  /*06d0*/  IMAD R29, R23, R23, R22 ;  /* 0x00000017171d7224 */ /* 0x000fca00078e0216 */
[----:B------:R-:W1:Y:S08]  /*06e0*/  I2F.F64.U32 R26, R7 ;  /* 0x00000007001a7312 */ /* 0x000e700000201800 */
[----:B------:R-:W2:Y:S01]  /*06f0*/  I2F.F64 R20, R28 ;  /* 0x0000001c00147312 */ /* 0x000ea20000201c00 */
[----:B0-----:R-:W-:-:S07]  /*0700*/  DADD R14, R14, R18 ;  /* 0x000000000e0e7229 */ /* 0x001fce0000000012 */
[----:B------:R-:W0:Y:S01]  /*0710*/  I2F.F64.U32 R22, R29 ;  /* 0x0000001d00167312 */ /* 0x000e220000201800 */
[----:B-1----:R-:W-:Y:S02]  /*0720*/  DADD R26, R16, R26 ;  /* 0x00000000101a7229 */ /* 0x002fe4000000001a */
[----:B--2---:R-:W-:-:S06]  /*0730*/  DADD R16, R14, R20 ;  /* 0x000000000e107229 */ /* 0x004fcc0000000014 */
[----:B0-----:R-:W-:Y:S01]  /*0740*/  DADD R22, R26, R22 ;  /* 0x000000001a167229 */ /* 0x001fe20000000016 */
[----:B------:R-:W-:Y:S10]  /*0750*/  BRA.U UP0, `(.L_x_3) ;  /* 0xfffffff900c87547 */ /* 0x000ff4000b83ffff */
.L_x_2:
[----:B------:R-:W-:-:S09]  /*0760*/  ULOP3.LUT UP0, URZ, UR6, 0x7, URZ, 0xc0, !UPT ;  /* 0x0000000706ff7892 */ /* 0x000fd2000f80c0ff */
[----:B------:R-:W-:Y:S05]  /*0770*/  BRA.U !UP0, `(.L_x_4) ;  /* 0x0000000508847547 */ /* 0x000fea000b800000 */
[----:B---3--:R-:W-:-:S05]  /*0780*/  VIADD R0, R4, UR8 ;  /* 0x0000000804007c36 */ /* 0x008fca0008000000 */
[----:B------:R-:W-:-:S04]  /*0790*/  IADD3 R0, PT, PT, RZ, -R0, RZ ;  /* 0x80000000ff007210 */ /* 0x000fc80007ffe0ff */
[----:B------:R-:W-:-:S05]  /*07a0*/  PRMT R0, R0, 0x7710, RZ ;  /* 0x0000771000007816 */ /* 0x000fca00000000ff */
[----:B--2---:R-:W-:-:S05]  /*07b0*/  VIADD R0, R0, UR7 ;  /* 0x0000000700007c36 */ /* 0x004fca0008000000 */
[----:B------:R-:W-:-:S04]  /*07c0*/  LOP3.LUT R0, R0, 0x7, RZ, 0xc0, !PT ;  /* 0x0000000700007812 */ /* 0x000fc800078ec0ff */
[C---:B------:R-:W-:Y:S01]  /*07d0*/  LOP3.LUT P1, RZ, R0.reuse, 0x3, RZ, 0xc0, !PT ;  /* 0x0000000300ff7812 */ /* 0x040fe2000782c0ff */
[----:B------:R-:W-:-:S05]  /*07e0*/  VIADD R7, R0, 0xffffffff ;  /* 0xffffffff00077836 */ /* 0x000fca0000000000 */
[----:B------:R-:W-:-:S13]  /*07f0*/  ISETP.GE.U32.AND P0, PT, R7, 0x3, PT ;  /* 0x000000030700780c */ /* 0x000fda0003f06070 */
[----:B------:R-:W-:Y:S05]  /*0800*/  @!P0 BRA `(.L_x_5) ;  /* 0x0000000000a48947 */ /* 0x000fea0003800000 */
[----:B------:R-:W0:Y:S01]  /*0810*/  LDC.64 R20, c[0x0][0x380] ;  /* 0x0000e000ff147b82 */ /* 0x000e220000000a00 */
[----:B------:R-:W-:-:S05]  /*0820*/  IADD3 R7, PT, PT, R6, UR5, RZ ;  /* 0x0000000506077c10 */ /* 0x000fca000fffe0ff */
[----:B0-----:R-:W-:-:S05]  /*0830*/  IMAD.WIDE R20, R7, 0x4, R20 ;  /* 0x0000000407147825 */ /* 0x001fca00078e0214 */
[----:B------:R-:W2:Y:S01]  /*0840*/  LDG.E R27, desc[UR10][R20.64] ;  /* 0x0000000a141b7981 */ /* 0x000ea2000c1e1900 */
[----:B------:R-:W-:-:S03]  /*0850*/  IMAD.WIDE R28, R24, 0x4, R20 ;  /* 0x00000004181c7825 */ /* 0x000fc600078e0214 */
[----:B------:R-:W3:Y:S04]  /*0860*/  LDG.E R14, desc[UR10][R20.64+0x4] ;  /* 0x0000040a140e7981 */ /* 0x000ee8000c1e1900 */
[----:B------:R-:W4:Y:S04]  /*0870*/  LDG.E R10, desc[UR10][R28.64] ;  /* 0x0000000a1c0a7981 */ /* 0x000f28000c1e1900 */
[----:B------:R-:W3:Y:S04]  /*0880*/  LDG.E R15, desc[UR10][R28.64+0x4] ;  /* 0x0000040a1c0f7981 */ /* 0x000ee8000c1e1900 */
[----:B------:R-:W5:Y:S04]  /*0890*/  LDG.E R25, desc[UR10][R20.64+0x8] ;  /* 0x0000080a14197981 */ /* 0x000f68000c1e1900 */
[----:B------:R-:W5:Y:S04]  /*08a0*/  LDG.E R26, desc[UR10][R28.64+0x8] ;  /* 0x0000080a1c1a7981 */ /* 0x000f68000c1e1900 */
[----:B------:R4:W5:Y:S04]  /*08b0*/  LDG.E R0, desc[UR10][R20.64+0xc] ;  /* 0x00000c0a14007981 */ /* 0x000968000c1e1900 */
[----:B------:R0:W5:Y:S01]  /*08c0*/  LDG.E R7, desc[UR10][R28.64+0xc] ;  /* 0x00000c0a1c077981 */ /* 0x000162000c1e1900 */
[----:B------:R-:W-:Y:S01]  /*08d0*/  UIADD3 UR5, UPT, UPT, UR5, 0x4, URZ ;  /* 0x0000000405057890 */ /* 0x000fe2000fffe0ff */
[----:B----4-:R-:W-:-:S02]  /*08e0*/  IMAD R20, R10, R10, RZ ;  /* 0x0000000a0a147224 */ /* 0x010fc400078e02ff */
[C---:B--2---:R-:W-:Y:S02]  /*08f0*/  IMAD R18, R27.reuse, R10, RZ ;  /* 0x0000000a1b127224 */ /* 0x044fe400078e02ff */
[----:B------:R-:W-:Y:S02]  /*0900*/  IMAD R27, R27, R27, R20 ;  /* 0x0000001b1b1b7224 */ /* 0x000fe400078e0214 */
[-C--:B---3--:R-:W-:Y:S02]  /*0910*/  IMAD R12, R14, R15.reuse, RZ ;  /* 0x0000000f0e0c7224 */ /* 0x088fe400078e02ff */
[----:B------:R-:W1:Y:S01]  /*0920*/  I2F.F64 R18, R18 ;  /* 0x0000001200127312 */ /* 0x000e620000201c00 */
[----:B------:R-:W-:-:S07]  /*0930*/  IMAD R15, R15, R15, RZ ;  /* 0x0000000f0f0f7224 */ /* 0x000fce00078e02ff */
[----:B------:R-:W2:Y:S01]  /*0940*/  I2F.F64.U32 R20, R27 ;  /* 0x0000001b00147312 */ /* 0x000ea20000201800 */
[----:B0-----:R-:W-:Y:S02]  /*0950*/  IMAD R28, R14, R14, R15 ;  /* 0x0000000e0e1c7224 */ /* 0x001fe400078e020f */
[-C--:B-----5:R-:W-:Y:S02]  /*0960*/  IMAD R11, R25, R26.reuse, RZ ;  /* 0x0000001a190b7224 */ /* 0x0a0fe400078e02ff */
[----:B------:R-:W-:-:S03]  /*0970*/  IMAD R26, R26, R26, RZ ;  /* 0x0000001a1a1a7224 */ /* 0x000fc600078e02ff */
[----:B------:R-:W0:Y:S01]  /*0980*/  I2F.F64 R12, R12 ;  /* 0x0000000c000c7312 */ /* 0x000e220000201c00 */
[----:B------:R-:W-:Y:S01]  /*0990*/  IMAD R26, R25, R25, R26 ;  /* 0x00000019191a7224 */ /* 0x000fe200078e021a */
[----:B-1----:R-:W-:-:S06]  /*09a0*/  DADD R18, R16, R18 ;  /* 0x0000000010127229 */ /* 0x002fcc0000000012 */
[----:B------:R-:W1:Y:S01]  /*09b0*/  I2F.F64.U32 R14, R28 ;  /* 0x0000001c000e7312 */ /* 0x000e620000201800 */
[-C--:B------:R-:W-:Y:S01]  /*09c0*/  IMAD R16, R0, R7.reuse, RZ ;  /* 0x0000000700107224 */ /* 0x080fe200078e02ff */
[----:B--2---:R-:W-:Y:S01]  /*09d0*/  DADD R20, R22, R20 ;  /* 0x0000000016147229 */ /* 0x004fe20000000014 */
[----:B------:R-:W-:-:S05]  /*09e0*/  IMAD R7, R7, R7, RZ ;  /* 0x0000000707077224 */ /* 0x000fca00078e02ff */
[----:B------:R-:W2:Y:S01]  /*09f0*/  I2F.F64 R10, R11 ;  /* 0x0000000b000a7312 */ /* 0x000ea20000201c00 */
[----:B------:R-:W-:-:S07]  /*0a00*/  IMAD R7, R0, R0, R7 ;  /* 0x0000000000077224 */ /* 0x000fce00078e0207 */
[----:B------:R-:W3:Y:S01]  /*0a10*/  I2F.F64.U32 R22, R26 ;  /* 0x0000001a00167312 */ /* 0x000ee20000201800 */
[----:B0-----:R-:W-:Y:S02]  /*0a20*/  DADD R12, R18, R12 ;  /* 0x00000000120c7229 */ /* 0x001fe4000000000c */
[----:B-1----:R-:W-:-:S05]  /*0a30*/  DADD R20, R20, R14 ;  /* 0x0000000014147229 */ /* 0x002fca000000000e */
[----:B------:R-:W0:Y:S01]  /*0a40*/  I2F.F64 R16, R16 ;  /* 0x0000001000107312 */ /* 0x000e220000201c00 */
[----:B--2---:R-:W-:-:S07]  /*0a50*/  DADD R10, R12, R10 ;  /* 0x000000000c0a7229 */ /* 0x004fce000000000a */
[----:B------:R-:W1:Y:S01]  /*0a60*/  I2F.F64.U32 R14, R7 ;  /* 0x00000007000e7312 */ /* 0x000e620000201800 */
[----:B---3--:R-:W-:Y:S02]  /*0a70*/  DADD R22, R20, R22 ;  /* 0x0000000014167229 */ /* 0x008fe40000000016 */
[----:B0-----:R-:W-:-:S06]  /*0a80*/  DADD R16, R10, R16 ;  /* 0x000000000a107229 */ /* 0x001fcc0000000010 */
[----:B-1----:R-:W-:-:S11]  /*0a90*/  DADD R22, R22, R14 ;  /* 0x0000000016167229 */ /* 0x002fd6000000000e */
.L_x_5:
[----:B------:R-:W-:Y:S05]  /*0aa0*/  @!P1 BRA `(.L_x_4) ;  /* 0x0000000000b89947 */ /* 0x000fea0003800000 */
[----:B------:R-:W-:-:S04]  /*0ab0*/  VIADD R0, R3, UR8 ;  /* 0x0000000803007c36 */ /* 0x000fc80008000000 */
[----:B------:R-:W-:-:S05]  /*0ac0*/  IMAD.MOV R0, RZ, RZ, -R0 ;  /* 0x000000ffff007224 */ /* 0x000fca00078e0a00 */
[----:B------:R-:W-:-:S04]  /*0ad0*/  PRMT R0, R0, 0x7710, RZ ;  /* 0x0000771000007816 */ /* 0x000fc800000000ff */
[----:B------:R-:W-:-:S04]  /*0ae0*/  IADD3 R0, PT, PT, R0, UR7, RZ ;  /* 0x0000000700007c10 */ /* 0x000fc8000fffe0ff */
[C---:B------:R-:W-:Y:S02]  /*0af0*/  LOP3.LUT R7, R0.reuse, 0x3, RZ, 0xc0, !PT ;  /* 0x0000000300077812 */ /* 0x040fe400078ec0ff */
[----:B------:R-:W-:Y:S02]  /*0b00*/  LOP3.LUT R0, R0, 0x1, RZ, 0xc0, !PT ;  /* 0x0000000100007812 */ /* 0x000fe400078ec0ff */
[----:B------:R-:W-:Y:S02]  /*0b10*/  ISETP.NE.AND P0, PT, R7, 0x1, PT ;  /* 0x000000010700780c */ /* 0x000fe40003f05270 */
[----:B------:R-:W-:-:S11]  /*0b20*/  ISETP.NE.U32.AND P1, PT, R0, 0x1, PT ;  /* 0x000000010000780c */ /* 0x000fd60003f25070 */
[----:B------:R-:W-:Y:S05]  /*0b30*/  @!P0 BRA `(.L_x_6) ;  /* 0x00000000005c8947 */ /* 0x000fea0003800000 */
[----:B------:R-:W0:Y:S01]  /*0b40*/  LDC.64 R10, c[0x0][0x380] ;  /* 0x0000e000ff0a7b82 */ /* 0x000e220000000a00 */
[----:B------:R-:W-:-:S04]  /*0b50*/  VIADD R7, R6, UR5 ;  /* 0x0000000506077c36 */ /* 0x000fc80008000000 */
[----:B0-----:R-:W-:-:S05]  /*0b60*/  IMAD.WIDE R10, R7, 0x4, R10 ;  /* 0x00000004070a7825 */ /* 0x001fca00078e020a */
[----:B------:R-:W2:Y:S01]  /*0b70*/  LDG.E R0, desc[UR10][R10.64] ;  /* 0x0000000a0a007981 */ /* 0x000ea2000c1e1900 */
[----:B------:R-:W-:-:S03]  /*0b80*/  IMAD.WIDE R20, R24, 0x4, R10 ;  /* 0x0000000418147825 */ /* 0x000fc600078e020a */
[----:B------:R-:W3:Y:S04]  /*0b90*/  LDG.E R26, desc[UR10][R10.64+0x4] ;  /* 0x0000040a0a1a7981 */ /* 0x000ee8000c1e1900 */
[----:B------:R-:W2:Y:S04]  /*0ba0*/  LDG.E R7, desc[UR10][R20.64] ;  /* 0x0000000a14077981 */ /* 0x000ea8000c1e1900 */
[----:B------:R-:W3:Y:S01]  /*0bb0*/  LDG.E R19, desc[UR10][R20.64+0x4] ;  /* 0x0000040a14137981 */ /* 0x000ee2000c1e1900 */
[----:B------:R-:W-:Y:S01]  /*0bc0*/  UIADD3 UR5, UPT, UPT, UR5, 0x2, URZ ;  /* 0x0000000205057890 */ /* 0x000fe2000fffe0ff */
[----:B--2---:R-:W-:-:S02]  /*0bd0*/  IMAD R25, R0, R7, RZ ;  /* 0x0000000700197224 */ /* 0x004fc400078e02ff */
[----:B------:R-:W-:-:S04]  /*0be0*/  IMAD R7, R7, R7, RZ ;  /* 0x0000000707077224 */ /* 0x000fc800078e02ff */
[----:B------:R-:W-:Y:S01]  /*0bf0*/  IMAD R7, R0, R0, R7 ;  /* 0x0000000000077224 */ /* 0x000fe200078e0207 */
[----:B------:R-:W0:Y:S01]  /*0c00*/  I2F.F64 R14, R25 ;  /* 0x00000019000e7312 */ /* 0x000e220000201c00 */
[-C--:B---3--:R-:W-:Y:S02]  /*0c10*/  IMAD R12, R26, R19.reuse, RZ ;  /* 0x000000131a0c7224 */ /* 0x088fe400078e02ff */
[----:B------:R-:W-:-:S05]  /*0c20*/  IMAD R27, R19, R19, RZ ;  /* 0x00000013131b7224 */ /* 0x000fca00078e02ff */
[----:B------:R-:W1:Y:S01]  /*0c30*/  I2F.F64.U32 R18, R7 ;  /* 0x0000000700127312 */ /* 0x000e620000201800 */
[----:B------:R-:W-:-:S07]  /*0c40*/  IMAD R27, R26, R26, R27 ;  /* 0x0000001a1a1b7224 */ /* 0x000fce00078e021b */
[----:B------:R-:W2:Y:S01]  /*0c50*/  I2F.F64 R12, R12 ;  /* 0x0000000c000c7312 */ /* 0x000ea20000201c00 */
[----:B0-----:R-:W-:-:S07]  /*0c60*/  DADD R14, R16, R14 ;  /* 0x00000000100e7229 */ /* 0x001fce000000000e */
[----:B------:R-:W0:Y:S01]  /*0c70*/  I2F.F64.U32 R10, R27 ;  /* 0x0000001b000a7312 */ /* 0x000e220000201800 */
[----:B-1----:R-:W-:Y:S02]  /*0c80*/  DADD R18, R22, R18 ;  /* 0x0000000016127229 */ /* 0x002fe40000000012 */
[----:B--2---:R-:W-:-:S06]  /*0c90*/  DADD R16, R14, R12 ;  /* 0x000000000e107229 */ /* 0x004fcc000000000c */
[----:B0-----:R-:W-:-:S11]  /*0ca0*/  DADD R22, R18, R10 ;  /* 0x0000000012167229 */ /* 0x001fd6000000000a */
.L_x_6:
[----:B------:R-:W-:Y:S05]  /*0cb0*/  @P1 BRA `(.L_x_4) ;  /* 0x0000000000341947 */ /* 0x000fea0003800000 */
[----:B------:R-:W0:Y:S01]  /*0cc0*/  LDC.64 R10, c[0x0][0x380] ;  /* 0x0000e000ff0a7b82 */ /* 0x000e220000000a00 */
[----:B------:R-:W-:-:S04]  /*0cd0*/  VIADD R7, R6, UR5 ;  /* 0x0000000506077c36 */ /* 0x000fc80008000000 */
[----:B0-----:R-:W-:-:S04]  /*0ce0*/  IMAD.WIDE R10, R7, 0x4, R10 ;  /* 0x00000004070a7825 */ /* 0x001fc800078e020a */
[----:B------:R-:W-:Y:S02]  /*0cf0*/  IMAD.WIDE R12, R24, 0x4, R10 ;  /* 0x00000004180c7825 */ /* 0x000fe400078e020a */
[----:B------:R-:W2:Y:S04]  /*0d00*/  LDG.E R10, desc[UR10][R10.64] ;  /* 0x0000000a0a0a7981 */ /* 0x000ea8000c1e1900 */
[----:B------:R-:W3:Y:S02]  /*0d10*/  LDG.E R13, desc[UR10][R12.64] ;  /* 0x0000000a0c0d7981 */ /* 0x000ee4000c1e1900 */
[-C--:B---3--:R-:W-:Y:S02]  /*0d20*/  IMAD R7, R13, R13.reuse, RZ ;  /* 0x0000000d0d077224 */ /* 0x088fe400078e02ff */
[----:B--2---:R-:W-:-:S02]  /*0d30*/  IMAD R14, R10, R13, RZ ;  /* 0x0000000d0a0e7224 */ /* 0x004fc400078e02ff */
[----:B------:R-:W-:-:S04]  /*0d40*/  IMAD R7, R10, R10, R7 ;  /* 0x0000000a0a077224 */ /* 0x000fc800078e0207 */
[----:B------:R-:W0:Y:S08]  /*0d50*/  I2F.F64 R14, R14 ;  /* 0x0000000e000e7312 */ /* 0x000e300000201c00 */
[----:B------:R-:W1:Y:S01]  /*0d60*/  I2F.F64.U32 R18, R7 ;  /* 0x0000000700127312 */ /* 0x000e620000201800 */
[----:B0-----:R-:W-:Y:S02]  /*0d70*/  DADD R16, R16, R14 ;  /* 0x0000000010107229 */ /* 0x001fe4000000000e */
[----:B-1----:R-:W-:-:S11]  /*0d80*/  DADD R22, R22, R18 ;  /* 0x0000000016167229 */ /* 0x002fd60000000012 */
.L_x_4:
[----:B------:R-:W-:-:S11]  /*0d90*/  DADD R16, R16, R16 ;  /* 0x0000000010107229 */ /* 0x000fd60000000010 */
.L_x_1:
[----:B------:R-:W0:Y:S01]  /*0da0*/  MUFU.RCP64H R11, R23 ;  /* 0x00000017000b7308 */ /* 0x000e220000001800 */
[----:B------:R-:W-:Y:S01]  /*0db0*/  MOV R10, 0x1 ;  /* 0x00000001000a7802 */ /* 0x000fe20000000f00 */
[----:B------:R-:W-:Y:S01]  /*0dc0*/  BSSY.RECONVERGENT B0, `(.L_x_7) ;  /* 0x0000016000007945 */ /* 0x000fe20003800200 */
[----:B------:R-:W-:Y:S01]  /*0dd0*/  FSETP.GEU.AND P2, PT, |R17|, 6.5827683646048100446e-37, PT ;  /* 0x036000001100780b */ /* 0x000fe20003f4e200 */
[----:B------:R-:W-:-:S03]  /*0de0*/  DSETP.GT.AND P1, PT, R22, RZ, PT ;  /* 0x000000ff1600722a */ /* 0x000fc60003f24000 */
[----:B0-----:R-:W-:-:S08]  /*0df0*/  DFMA R12, R10, -R22, 1 ;  /* 0x3ff000000a0c742b */ /* 0x001fd00000000816 */
[----:B------:R-:W-:-:S08]  /*0e00*/  DFMA R12, R12, R12, R12 ;  /* 0x0000000c0c0c722b */ /* 0x000fd0000000000c */
[----:B------:R-:W-:-:S08]  /*0e10*/  DFMA R12, R10, R12, R10 ;  /* 0x0000000c0a0c722b */ /* 0x000fd0000000000a */
[----:B------:R-:W-:-:S08]  /*0e20*/  DFMA R10, R12, -R22, 1 ;  /* 0x3ff000000c0a742b */ /* 0x000fd00000000816 */
[----:B------:R-:W-:-:S08]  /*0e30*/  DFMA R10, R12, R10, R12 ;  /* 0x0000000a0c0a722b */ /* 0x000fd0000000000c */
[----:B------:R-:W-:-:S08]  /*0e40*/  DMUL R12, R10, R16 ;  /* 0x000000100a0c7228 */ /* 0x000fd00000000000 */
[----:B------:R-:W-:-:S08]  /*0e50*/  DFMA R14, R12, -R22, R16 ;  /* 0x800000160c0e722b */ /* 0x000fd00000000010 */
[----:B------:R-:W-:-:S10]  /*0e60*/  DFMA R10, R10, R14, R12 ;  /* 0x0000000e0a0a722b */ /* 0x000fd4000000000c */
[----:B------:R-:W-:-:S05]  /*0e70*/  FFMA R0, RZ, R23, R11 ;  /* 0x00000017ff007223 */ /* 0x000fca000000000b */
[----:B------:R-:W-:-:S13]  /*0e80*/  FSETP.GT.AND P0, PT, |R0|, 1.469367938527859385e-39, PT ;  /* 0x001000000000780b */ /* 0x000fda0003f04200 */
[----:B------:R-:W-:Y:S05]  /*0e90*/  @P0 BRA P2, `(.L_x_8) ;  /* 0x0000000000200947 */ /* 0x000fea0001000000 */
[----:B------:R-:W-:Y:S01]  /*0ea0*/  IMAD.MOV.U32 R14, RZ, RZ, R16 ;  /* 0x000000ffff0e7224 */ /* 0x000fe200078e0010 */
[----:B------:R-:W-:Y:S01]  /*0eb0*/  MOV R12, R22 ;  /* 0x00000016000c7202 */ /* 0x000fe20000000f00 */
[----:B------:R-:W-:Y:S01]  /*0ec0*/  IMAD.MOV.U32 R15, RZ, RZ, R17 ;  /* 0x000000ffff0f7224 */ /* 0x000fe200078e0011 */
[----:B------:R-:W-:Y:S01]  /*0ed0*/  MOV R0, 0xf00 ;  /* 0x00000f0000007802 */ /* 0x000fe20000000f00 */
[----:B------:R-:W-:-:S07]  /*0ee0*/  IMAD.MOV.U32 R13, RZ, RZ, R23 ;  /* 0x000000ffff0d7224 */ /* 0x000fce00078e0017 */
[----:B--23--:R-:W-:Y:S05]  /*0ef0*/  CALL.REL.NOINC `($__internal_0_$__cuda_sm20_div_rn_f64_full) ;  /* 0x0000000800a47944 */ /* 0x00cfea0003c00000 */
[----:B------:R-:W-:Y:S01]  /*0f00*/  IMAD.MOV.U32 R10, RZ, RZ, R18 ;  /* 0x000000ffff0a7224 */ /* 0x000fe200078e0012 */
[----:B------:R-:W-:-:S07]  /*0f10*/  MOV R11, R19 ;  /* 0x00000013000b7202 */ /* 0x000fce0000000f00 */
.L_x_8:
[----:B--23--:R-:W-:Y:S05]  /*0f20*/  BSYNC.RECONVERGENT B0 ;  /* 0x0000000000007941 */ /* 0x00cfea0003800200 */
.L_x_7:
[----:B------:R-:W0:Y:S01]  /*0f30*/  LDCU UR5, c[0x0][0x39c] ;  /* 0x00007380ff0577ac */ /* 0x000e220008000800 */
[----:B------:R-:W-:Y:S01]  /*0f40*/  FSEL R10, R10, RZ, P1 ;  /* 0x000000ff0a0a7208 */ /* 0x000fe20000800000 */
[----:B------:R-:W-:Y:S01]  /*0f50*/  VIADD R4, R4, 0x1 ;  /* 0x0000000104047836 */ /* 0x000fe20000000000 */
[----:B------:R-:W-:Y:S01]  /*0f60*/  FSEL R11, R11, RZ, P1 ;  /* 0x000000ff0b0b7208 */ /* 0x000fe20000800000 */
[----:B------:R-:W-:Y:S01]  /*0f70*/  UIADD3 UR4, UPT, UPT, UR4, 0x1, URZ ;  /* 0x0000000104047890 */ /* 0x000fe2000fffe0ff */
[----:B------:R-:W-:-:S04]  /*0f80*/  IADD3 R3, PT, PT, R3, 0x1, RZ ;  /* 0x0000000103037810 */ /* 0x000fc80007ffe0ff */
[----:B------:R-:W-:-:S06]  /*0f90*/  DSETP.GT.AND P0, PT, R10, R8, PT ;  /* 0x000000080a00722a */ /* 0x000fcc0003f04000 */
[C---:B------:R-:W-:Y:S01]  /*0fa0*/  SEL R5, R24.reuse, R5, P0 ;  /* 0x0000000518057207 */ /* 0x040fe20000000000 */
[----:B------:R-:W-:Y:S01]  /*0fb0*/  VIADD R24, R24, 0x1 ;  /* 0x0000000118187836 */ /* 0x000fe20000000000 */
[----:B------:R-:W-:Y:S02]  /*0fc0*/  FSEL R8, R10, R8, P0 ;  /* 0x000000080a087208 */ /* 0x000fe40000000000 */
[----:B------:R-:W-:Y:S02]  /*0fd0*/  FSEL R9, R11, R9, P0 ;  /* 0x000000090b097208 */ /* 0x000fe40000000000 */
[----:B0-----:R-:W-:-:S13]  /*0fe0*/  ISETP.NE.AND P1, PT, R24, UR5, PT ;  /* 0x0000000518007c0c */ /* 0x001fda000bf25270 */
[----:B------:R-:W-:Y:S05]  /*0ff0*/  @P1 BRA `(.L_x_9) ;  /* 0xfffffff000541947 */ /* 0x000fea000383ffff */
[----:B------:R0:W1:Y:S02]  /*1000*/  I2F.F64 R6, R5 ;  /* 0x0000000500067312 */ /* 0x0000640000201c00 */
.L_x_0:
[----:B01----:R-:W0:Y:S01]  /*1010*/  MUFU.RCP64H R5, R7 ;  /* 0x0000000700057308 */ /* 0x003e220000001800 */
[----:B------:R-:W-:Y:S01]  /*1020*/  IMAD.MOV.U32 R4, RZ, RZ, 0x1 ;  /* 0x00000001ff047424 */ /* 0x000fe200078e00ff */
[----:B------:R-:W1:Y:S01]  /*1030*/  LDCU UR4, c[0x0][0x3a0] ;  /* 0x00007400ff0477ac */ /* 0x000e620008000800 */
[----:B------:R-:W-:Y:S04]  /*1040*/  BSSY.RECONVERGENT B0, `(.L_x_10) ;  /* 0x0000014000007945 */ /* 0x000fe80003800200 */
[----:B0-----:R-:W-:Y:S01]  /*1050*/  DFMA R8, R4, -R6, 1 ;  /* 0x3ff000000408742b */ /* 0x001fe20000000806 */
[----:B-1----:R-:W0:Y:S07]  /*1060*/  I2F.F64 R14, UR4 ;  /* 0x00000004000e7d12 */ /* 0x002e2e0008201c00 */
[----:B------:R-:W-:-:S08]  /*1070*/  DFMA R8, R8, R8, R8 ;  /* 0x000000080808722b */ /* 0x000fd00000000008 */
[----:B------:R-:W-:Y:S01]  /*1080*/  DFMA R8, R4, R8, R4 ;  /* 0x000000080408722b */ /* 0x000fe20000000004 */
[----:B0-----:R-:W-:-:S07]  /*1090*/  FSETP.GEU.AND P1, PT, |R15|, 6.5827683646048100446e-37, PT ;  /* 0x036000000f00780b */ /* 0x001fce0003f2e200 */
        /* <DEDUP_REMOVED lines=9> */
[----:B------:R-:W-:Y:S02]  /*1130*/  MOV R13, R7 ;  /* 0x00000007000d7202 */ /* 0x000fe40000000f00 */
[----:B------:R-:W-:-:S07]  /*1140*/  MOV R0, 0x1160 ;  /* 0x0000116000007802 */ /* 0x000fce0000000f00 */
[----:B------:R-:W-:Y:S05]  /*1150*/  CALL.REL.NOINC `($__internal_0_$__cuda_sm20_div_rn_f64_full) ;  /* 0x00000008000c7944 */ /* 0x000fea0003c00000 */
[----:B------:R-:W-:Y:S02]  /*1160*/  IMAD.MOV.U32 R4, RZ, RZ, R18 ;  /* 0x000000ffff047224 */ /* 0x000fe400078e0012 */
[----:B------:R-:W-:-:S07]  /*1170*/  IMAD.MOV.U32 R5, RZ, RZ, R19 ;  /* 0x000000ffff057224 */ /* 0x000fce00078e0013 */
.L_x_11:
[----:B------:R-:W-:Y:S05]  /*1180*/  BSYNC.RECONVERGENT B0 ;  /* 0x0000000000007941 */ /* 0x000fea0003800200 */
.L_x_10:
[----:B------:R-:W0:Y:S01]  /*1190*/  MUFU.RCP64H R7, 440 ;  /* 0x407b800000077908 */ /* 0x000e220000001800 */
[----:B------:R-:W-:Y:S01]  /*11a0*/  MOV R10, 0x0 ;  /* 0x00000000000a7802 */ /* 0x000fe20000000f00 */
[----:B------:R-:W-:Y:S01]  /*11b0*/  IMAD.MOV.U32 R11, RZ, RZ, 0x407b8000 ;  /* 0x407b8000ff0b7424 */ /* 0x000fe200078e00ff */
[----:B------:R-:W-:Y:S01]  /*11c0*/  FSETP.GEU.AND P1, PT, |R5|, 6.5827683646048100446e-37, PT ;  /* 0x036000000500780b */ /* 0x000fe20003f2e200 */
[----:B------:R-:W-:Y:S01]  /*11d0*/  IMAD.MOV.U32 R6, RZ, RZ, 0x1 ;  /* 0x00000001ff067424 */ /* 0x000fe200078e00ff */
[----:B------:R-:W-:Y:S05]  /*11e0*/  BSSY.RECONVERGENT B0, `(.L_x_12) ;  /* 0x0000014000007945 */ /* 0x000fea0003800200 */
[----:B0-----:R-:W-:-:S08]  /*11f0*/  DFMA R8, R6, -R10, 1 ;  /* 0x3ff000000608742b */ /* 0x001fd0000000080a */
[----:B------:R-:W-:-:S08]  /*1200*/  DFMA R8, R8, R8, R8 ;  /* 0x000000080808722b */ /* 0x000fd00000000008 */
[----:B------:R-:W-:-:S08]  /*1210*/  DFMA R8, R6, R8, R6 ;  /* 0x000000080608722b */ /* 0x000fd00000000006 */
[----:B------:R-:W-:-:S08]  /*1220*/  DFMA R6, R8, -R10, 1 ;  /* 0x3ff000000806742b */ /* 0x000fd0000000080a */
[----:B------:R-:W-:-:S08]  /*1230*/  DFMA R6, R8, R6, R8 ;  /* 0x000000060806722b */ /* 0x000fd00000000008 */
[----:B------:R-:W-:-:S08]  /*1240*/  DMUL R8, R6, R4 ;  /* 0x0000000406087228 */ /* 0x000fd00000000000 */
[----:B------:R-:W-:-:S08]  /*1250*/  DFMA R10, R8, -440, R4 ;  /* 0xc07b8000080a782b */ /* 0x000fd00000000004 */
[----:B------:R-:W-:-:S10]  /*1260*/  DFMA R6, R6, R10, R8 ;  /* 0x0000000a0606722b */ /* 0x000fd40000000008 */
[----:B------:R-:W-:-:S05]  /*1270*/  FFMA R0, RZ, 3.9296875, R7 ;  /* 0x407b8000ff007823 */ /* 0x000fca0000000007 */
[----:B------:R-:W-:-:S13]  /*1280*/  FSETP.GT.AND P0, PT, |R0|, 1.469367938527859385e-39, PT ;  /* 0x001000000000780b */ /* 0x000fda0003f04200 */
[----:B------:R-:W-:Y:S05]  /*1290*/  @P0 BRA P1, `(.L_x_13) ;  /* 0x0000000000200947 */ /* 0x000fea0000800000 */
[----:B------:R-:W-:Y:S01]  /*12a0*/  MOV R14, R4 ;  /* 0x00000004000e7202 */ /* 0x000fe20000000f00 */
[----:B------:R-:W-:Y:S01]  /*12b0*/  IMAD.MOV.U32 R15, RZ, RZ, R5 ;  /* 0x000000ffff0f7224 */ /* 0x000fe200078e0005 */
[----:B------:R-:W-:Y:S01]  /*12c0*/  MOV R13, 0x407b8000 ;  /* 0x407b8000000d7802 */ /* 0x000fe20000000f00 */
[----:B------:R-:W-:Y:S01]  /*12d0*/  IMAD.MOV.U32 R12, RZ, RZ, RZ ;  /* 0x000000ffff0c7224 */ /* 0x000fe200078e00ff */
[----:B------:R-:W-:-:S07]  /*12e0*/  MOV R0, 0x1300 ;  /* 0x0000130000007802 */ /* 0x000fce0000000f00 */
[----:B------:R-:W-:Y:S05]  /*12f0*/  CALL.REL.NOINC `($__internal_0_$__cuda_sm20_div_rn_f64_full) ;  /* 0x0000000400a47944 */ /* 0x000fea0003c00000 */
[----:B------:R-:W-:Y:S02]  /*1300*/  IMAD.MOV.U32 R6, RZ, RZ, R18 ;  /* 0x000000ffff067224 */ /* 0x000fe400078e0012 */
[----:B------:R-:W-:-:S07]  /*1310*/  IMAD.MOV.U32 R7, RZ, RZ, R19 ;  /* 0x000000ffff077224 */ /* 0x000fce00078e0013 */
.L_x_13:
[----:B------:R-:W-:Y:S05]  /*1320*/  BSYNC.RECONVERGENT B0 ;  /* 0x0000000000007941 */ /* 0x000fea0003800200 */
.L_x_12:
[----:B------:R-:W-:Y:S01]  /*1330*/  ISETP.GT.AND P0, PT, R7, 0xfffff, PT ;  /* 0x000fffff0700780c */ /* 0x000fe20003f04270 */
[----:B------:R-:W-:Y:S01]  /*1340*/  IMAD.MOV.U32 R5, RZ, RZ, R7 ;  /* 0x000000ffff057224 */ /* 0x000fe200078e0007 */
[----:B------:R-:W-:Y:S01]  /*1350*/  MOV R4, R6 ;  /* 0x0000000600047202 */ /* 0x000fe20000000f00 */
[----:B------:R-:W-:Y:S10]  /*1360*/  BSSY.RECONVERGENT B0, `(.L_x_14) ;  /* 0x0000050000007945 */ /* 0x000ff40003800200 */
[----:B------:R-:W-:-:S10]  /*1370*/  @!P0 DMUL R4, R4, 1.80143985094819840000e+16 ;  /* 0x4350000004048828 */ /* 0x000fd40000000000 */
[----:B------:R-:W-:Y:S01]  /*1380*/  @!P0 IMAD.MOV.U32 R7, RZ, RZ, R5 ;  /* 0x000000ffff078224 */ /* 0x000fe200078e0005 */
[----:B------:R-:W-:-:S04]  /*1390*/  @!P0 MOV R6, R4 ;  /* 0x0000000400068202 */ /* 0x000fc80000000f00 */
[----:B------:R-:W-:-:S04]  /*13a0*/  IADD3 R0, PT, PT, R7, -0x1, RZ ;  /* 0xffffffff07007810 */ /* 0x000fc80007ffe0ff */
[----:B------:R-:W-:Y:S01]  /*13b0*/  ISETP.GT.U32.AND P1, PT, R0, 0x7feffffe, PT ;  /* 0x7feffffe0000780c */ /* 0x000fe20003f24070 */
[----:B------:R-:W-:Y:S02]  /*13c0*/  IMAD.MOV.U32 R0, RZ, RZ, -0x3ff ;  /* 0xfffffc01ff007424 */ /* 0x000fe400078e00ff */
[----:B------:R-:W-:-:S10]  /*13d0*/  @!P0 IMAD.MOV.U32 R0, RZ, RZ, -0x435 ;  /* 0xfffffbcbff008424 */ /* 0x000fd400078e00ff */
[----:B------:R-:W-:Y:S05]  /*13e0*/  @P1 BRA `(.L_x_15) ;  /* 0x0000000400041947 */ /* 0x000fea0003800000 */
[----:B------:R-:W-:Y:S01]  /*13f0*/  LOP3.LUT R3, R7, 0xfffff, RZ, 0xc0, !PT ;  /* 0x000fffff07037812 */ /* 0x000fe200078ec0ff */
[----:B------:R-:W-:Y:S01]  /*1400*/  IMAD.MOV.U32 R4, RZ, RZ, R6 ;  /* 0x000000ffff047224 */ /* 0x000fe200078e0006 */
[----:B------:R-:W-:Y:S01]  /*1410*/  MOV R17, 0x3ed0ee25 ;  /* 0x3ed0ee2500117802 */ /* 0x000fe20000000f00 */
[----:B------:R-:W-:Y:S01]  /*1420*/  IMAD.MOV.U32 R8, RZ, RZ, RZ ;  /* 0x000000ffff087224 */ /* 0x000fe200078e00ff */
[----:B------:R-:W-:Y:S01]  /*1430*/  LOP3.LUT R5, R3, 0x3ff00000, RZ, 0xfc, !PT ;  /* 0x3ff0000003057812 */ /* 0x000fe200078efcff */
[----:B------:R-:W-:Y:S01]  /*1440*/  IMAD.MOV.U32 R16, RZ, RZ, -0x748574fc ;  /* 0x8b7a8b04ff107424 */ /* 0x000fe200078e00ff */
[----:B------:R-:W-:Y:S01]  /*1450*/  UMOV UR4, 0x3ae80f1e ;  /* 0x3ae80f1e00047882 */ /* 0x000fe20000000000 */
[----:B------:R-:W-:Y:S01]  /*1460*/  UMOV UR5, 0x3eb1380b ;  /* 0x3eb1380b00057882 */ /* 0x000fe20000000000 */
[----:B------:R-:W-:Y:S01]  /*1470*/  ISETP.GE.U32.AND P0, PT, R5, 0x3ff6a09f, PT ;  /* 0x3ff6a09f0500780c */ /* 0x000fe20003f06070 */
[----:B------:R-:W-:Y:S01]  /*1480*/  IMAD.MOV.U32 R19, RZ, RZ, 0x43300000 ;  /* 0x43300000ff137424 */ /* 0x000fe200078e00ff */
[----:B------:R-:W-:Y:S01]  /*1490*/  LEA.HI R0, R7, R0, RZ, 0xc ;  /* 0x0000000007007211 */ /* 0x000fe200078f60ff */
[----:B------:R-:W-:Y:S01]  /*14a0*/  UMOV UR6, 0x80000000 ;  /* 0x8000000000067882 */ /* 0x000fe20000000000 */
[----:B------:R-:W-:-:S09]  /*14b0*/  UMOV UR7, 0x43300000 ;  /* 0x4330000000077882 */ /* 0x000fd20000000000 */
[----:B------:R-:W-:Y:S02]  /*14c0*/  @P0 VIADD R3, R5, 0xfff00000 ;  /* 0xfff0000005030836 */ /* 0x000fe40000000000 */
[----:B------:R-:W-:-:S03]  /*14d0*/  @P0 VIADD R0, R0, 0x1 ;  /* 0x0000000100000836 */ /* 0x000fc60000000000 */
[----:B------:R-:W-:Y:S02]  /*14e0*/  @P0 MOV R5, R3 ;  /* 0x0000000300050202 */ /* 0x000fe40000000f00 */
[----:B------:R-:W-:-:S04]  /*14f0*/  LOP3.LUT R18, R0, 0x80000000, RZ, 0x3c, !PT ;  /* 0x8000000000127812 */ /* 0x000fc800078e3cff */
[C---:B------:R-:W-:Y:S02]  /*1500*/  DADD R14, R4.reuse, 1 ;  /* 0x3ff00000040e7429 */ /* 0x040fe40000000000 */
[----:B------:R-:W-:-:S04]  /*1510*/  DADD R4, R4, -1 ;  /* 0xbff0000004047429 */ /* 0x000fc80000000000 */
[----:B------:R-:W0:Y:S02]  /*1520*/  MUFU.RCP64H R9, R15 ;  /* 0x0000000f00097308 */ /* 0x000e240000001800 */
[----:B0-----:R-:W-:-:S08]  /*1530*/  DFMA R10, -R14, R8, 1 ;  /* 0x3ff000000e0a742b */ /* 0x001fd00000000108 */
[----:B------:R-:W-:-:S08]  /*1540*/  DFMA R10, R10, R10, R10 ;  /* 0x0000000a0a0a722b */ /* 0x000fd0000000000a */
[----:B------:R-:W-:-:S08]  /*1550*/  DFMA R8, R8, R10, R8 ;  /* 0x0000000a0808722b */ /* 0x000fd00000000008 */
[----:B------:R-:W-:-:S08]  /*1560*/  DMUL R10, R4, R8 ;  /* 0x00000008040a7228 */ /* 0x000fd00000000000 */
[----:B------:R-:W-:-:S08]  /*1570*/  DFMA R10, R4, R8, R10 ;  /* 0x00000008040a722b */ /* 0x000fd0000000000a */
[----:B------:R-:W-:Y:S02]  /*1580*/  DMUL R12, R10, R10 ;  /* 0x0000000a0a0c7228 */ /* 0x000fe40000000000 */
[----:B------:R-:W-:-:S06]  /*1590*/  DADD R6, R4, -R10 ;  /* 0x0000000004067229 */ /* 0x000fcc000000080a */
[----:B------:R-:W-:Y:S01]  /*15a0*/  DFMA R14, R12, UR4, R16 ;  /* 0x000000040c0e7c2b */ /* 0x000fe20008000010 */
[----:B------:R-:W-:Y:S01]  /*15b0*/  UMOV UR4, 0x9f02676f ;  /* 0x9f02676f00047882 */ /* 0x000fe20000000000 */
[----:B------:R-:W-:Y:S01]  /*15c0*/  UMOV UR5, 0x3ef3b266 ;  /* 0x3ef3b26600057882 */ /* 0x000fe20000000000 */
[----:B------:R-:W-:Y:S02]  /*15d0*/  DADD R16, R6, R6 ;  /* 0x0000000006107229 */ /* 0x000fe40000000006 */
[----:B------:R-:W-:Y:S01]  /*15e0*/  DADD R6, R18, -UR6 ;  /* 0x8000000612067e29 */ /* 0x000fe20008000000 */
[----:B------:R-:W-:Y:S01]  /*15f0*/  UMOV UR6, 0xfefa39ef ;  /* 0xfefa39ef00067882 */ /* 0x000fe20000000000 */
[----:B------:R-:W-:Y:S01]  /*1600*/  UMOV UR7, 0x3fe62e42 ;  /* 0x3fe62e4200077882 */ /* 0x000fe20000000000 */
[----:B------:R-:W-:Y:S01]  /*1610*/  DFMA R14, R12, R14, UR4 ;  /* 0x000000040c0e7e2b */ /* 0x000fe2000800000e */
[----:B------:R-:W-:Y:S01]  /*1620*/  UMOV UR4, 0xa9ab0956 ;  /* 0xa9ab095600047882 */ /* 0x000fe20000000000 */
[----:B------:R-:W-:Y:S01]  /*1630*/  UMOV UR5, 0x3f1745cb ;  /* 0x3f1745cb00057882 */ /* 0x000fe20000000000 */
[----:B------:R-:W-:-:S02]  /*1640*/  DFMA R16, R4, -R10, R16 ;  /* 0x8000000a0410722b */ /* 0x000fc40000000010 */
[----:B------:R-:W-:-:S03]  /*1650*/  DFMA R4, R6, UR6, R10 ;  /* 0x0000000606047c2b */ /* 0x000fc6000800000a */
[----:B------:R-:W-:Y:S01]  /*1660*/  DFMA R14, R12, R14, UR4 ;  /* 0x000000040c0e7e2b */ /* 0x000fe2000800000e */
[----:B------:R-:W-:Y:S01]  /*1670*/  UMOV UR4, 0x2d1b5154 ;  /* 0x2d1b515400047882 */ /* 0x000fe20000000000 */
[----:B------:R-:W-:Y:S01]  /*1680*/  UMOV UR5, 0x3f3c71c7 ;  /* 0x3f3c71c700057882 */ /* 0x000fe20000000000 */
[----:B------:R-:W-:-:S05]  /*1690*/  DMUL R16, R8, R16 ;  /* 0x0000001008107228 */ /* 0x000fca0000000000 */
[----:B------:R-:W-:Y:S01]  /*16a0*/  DFMA R14, R12, R14, UR4 ;  /* 0x000000040c0e7e2b */ /* 0x000fe2000800000e */
[----:B------:R-:W-:Y:S01]  /*16b0*/  UMOV UR4, 0x923be72d ;  /* 0x923be72d00047882 */ /* 0x000fe20000000000 */
[----:B------:R-:W-:-:S06]  /*16c0*/  UMOV UR5, 0x3f624924 ;  /* 0x3f62492400057882 */ /* 0x000fcc0000000000 */
        /* <DEDUP_REMOVED lines=8> */
[----:B------:R-:W-:Y:S02]  /*1750*/  UMOV UR5, 0x3fe62e42 ;  /* 0x3fe62e4200057882 */ /* 0x000fe40000000000 */
[----:B------:R-:W-:Y:S01]  /*1760*/  DFMA R18, R6, -UR4, R4 ;  /* 0x8000000406127c2b */ /* 0x000fe20008000004 */
[----:B------:R-:W-:Y:S01]  /*1770*/  UMOV UR4, 0x3b39803f ;  /* 0x3b39803f00047882 */ /* 0x000fe20000000000 */
[----:B------:R-:W-:Y:S02]  /*1780*/  UMOV UR5, 0x3c7abc9e ;  /* 0x3c7abc9e00057882 */ /* 0x000fe40000000000 */
[----:B------:R-:W-:-:S04]  /*1790*/  DMUL R14, R12, R14 ;  /* 0x0000000e0c0e7228 */ /* 0x000fc80000000000 */
[----:B------:R-:W-:-:S04]  /*17a0*/  DADD R18, -R10, R18 ;  /* 0x000000000a127229 */ /* 0x000fc80000000112 */
[----:B------:R-:W-:-:S08]  /*17b0*/  DFMA R14, R10, R14, R16 ;  /* 0x0000000e0a0e722b */ /* 0x000fd00000000010 */
[----:B------:R-:W-:-:S08]  /*17c0*/  DADD R14, R14, -R18 ;  /* 0x000000000e0e7229 */ /* 0x000fd00000000812 */
[----:B------:R-:W-:-:S08]  /*17d0*/  DFMA R14, R6, UR4, R14 ;  /* 0x00000004060e7c2b */ /* 0x000fd0000800000e */
[----:B------:R-:W-:Y:S01]  /*17e0*/  DADD R4, R4, R14 ;  /* 0x0000000004047229 */ /* 0x000fe2000000000e */
[----:B------:R-:W-:Y:S10]  /*17f0*/  BRA `(.L_x_16) ;  /* 0x0000000000187947 */ /* 0x000ff40003800000 */
.L_x_15:
[----:B------:R-:W-:Y:S01]  /*1800*/  MOV R6, 0x0 ;  /* 0x0000000000067802 */ /* 0x000fe20000000f00 */
[----:B------:R-:W-:Y:S01]  /*1810*/  IMAD.MOV.U32 R7, RZ, RZ, 0x7ff00000 ;  /* 0x7ff00000ff077424 */ /* 0x000fe200078e00ff */
[----:B------:R-:W-:-:S05]  /*1820*/  LOP3.LUT P0, RZ, R5, 0x7fffffff, RZ, 0xc0, !PT ;  /* 0x7fffffff05ff7812 */ /* 0x000fca000780c0ff */
[----:B------:R-:W-:-:S10]  /*1830*/  DFMA R6, R4, R6, +INF ;  /* 0x7ff000000406742b */ /* 0x000fd40000000006 */
[----:B------:R-:W-:Y:S02]  /*1840*/  FSEL R4, R6, RZ, P0 ;  /* 0x000000ff06047208 */ /* 0x000fe40000000000 */
[----:B------:R-:W-:-:S07]  /*1850*/  FSEL R5, R7, -QNAN , P0 ;  /* 0xfff0000007057808 */ /* 0x000fce0000000000 */
.L_x_16:
[----:B------:R-:W-:Y:S05]  /*1860*/  BSYNC.RECONVERGENT B0 ;  /* 0x0000000000007941 */ /* 0x000fea0003800200 */
.L_x_14:
[----:B------:R-:W-:Y:S01]  /*1870*/  UMOV UR4, 0xffda0d24 ;  /* 0xffda0d2400047882 */ /* 0x000fe20000000000 */
[----:B------:R-:W-:Y:S01]  /*1880*/  UMOV UR5, 0x3c7777d0 ;  /* 0x3c7777d000057882 */ /* 0x000fe20000000000 */
[----:B------:R-:W0:Y:S01]  /*1890*/  LDC.64 R8, c[0x0][0x388] ;  /* 0x0000e200ff087b82 */ /* 0x000e220000000a00 */
[----:B------:R-:W-:Y:S01]  /*18a0*/  DMUL R6, R4, UR4 ;  /* 0x0000000404067c28 */ /* 0x000fe20008000000 */
[----:B------:R-:W-:Y:S01]  /*18b0*/  UMOV UR4, 0x652b82fe ;  /* 0x652b82fe00047882 */ /* 0x000fe20000000000 */
[----:B------:R-:W-:-:S06]  /*18c0*/  UMOV UR5, 0x3ff71547 ;  /* 0x3ff7154700057882 */ /* 0x000fcc0000000000 */
[----:B------:R-:W-:Y:S01]  /*18d0*/  DFMA R6, R4, UR4, R6 ;  /* 0x0000000404067c2b */ /* 0x000fe20008000006 */
[----:B------:R-:W-:Y:S01]  /*18e0*/  IMAD.MOV.U32 R4, RZ, RZ, 0x0 ;  /* 0x00000000ff047424 */ /* 0x000fe200078e00ff */
[----:B------:R-:W-:-:S06]  /*18f0*/  MOV R5, 0x40280000 ;  /* 0x4028000000057802 */ /* 0x000fcc0000000f00 */
[----:B------:R-:W-:Y:S01]  /*1900*/  DFMA R6, R6, R4, 69 ;  /* 0x405140000606742b */ /* 0x000fe20000000004 */
[----:B------:R-:W-:Y:S02]  /*1910*/  IMAD.MOV.U32 R5, RZ, RZ, 0x3fe00000 ;  /* 0x3fe00000ff057424 */ /* 0x000fe400078e00ff */
[----:B------:R-:W-:Y:S02]  /*1920*/  IMAD.MOV.U32 R4, RZ, RZ, RZ ;  /* 0x000000ffff047224 */ /* 0x000fe400078e00ff */
[----:B0-----:R-:W-:-:S05]  /*1930*/  IMAD.WIDE.U32 R2, R2, 0x4, R8 ;  /* 0x0000000402027825 */ /* 0x001fca00078e0008 */
[----:B------:R-:W-:-:S06]  /*1940*/  LOP3.LUT R5, R5, 0x80000000, R7, 0xb8, !PT ;  /* 0x8000000005057812 */ /* 0x000fcc00078eb807 */
[----:B------:R-:W-:-:S10]  /*1950*/  DADD.RZ R4, R6, R4 ;  /* 0x0000000006047229 */ /* 0x000fd4000000c004 */
[----:B------:R-:W0:Y:S02]  /*1960*/  F2I.F64.TRUNC R5, R4 ;  /* 0x0000000400057311 */ /* 0x000e24000030d100 */
[----:B0-----:R-:W-:Y:S01]  /*1970*/  STG.E desc[UR10][R2.64], R5 ;  /* 0x0000000502007986 */ /* 0x001fe2000c10190a */
[----:B------:R-:W-:Y:S05]  /*1980*/  EXIT ;  /* 0x000000000000794d */ /* 0x000fea0003800000 */
        .weak           $__internal_0_$__cuda_sm20_div_rn_f64_full
        .type           $__internal_0_$__cuda_sm20_div_rn_f64_full,@function
        .size           $__internal_0_$__cuda_sm20_div_rn_f64_full,(.L_x_23 - $__internal_0_$__cuda_sm20_div_rn_f64_full)
$__internal_0_$__cuda_sm20_div_rn_f64_full:
[C---:B------:R-:W-:Y:S01]  /*1990*/  FSETP.GEU.AND P0, PT, |R13|.reuse, 1.469367938527859385e-39, PT ;  /* 0x001000000d00780b */ /* 0x040fe20003f0e200 */
[----:B------:R-:W-:Y:S01]  /*19a0*/  IMAD.MOV.U32 R16, RZ, RZ, 0x1 ;  /* 0x00000001ff107424 */ /* 0x000fe200078e00ff */
[----:B------:R-:W-:Y:S01]  /*19b0*/  LOP3.LUT R10, R13, 0x800fffff, RZ, 0xc0, !PT ;  /* 0x800fffff0d0a7812 */ /* 0x000fe200078ec0ff */
[----:B------:R-:W-:Y:S01]  /*19c0*/  IMAD.MOV.U32 R25, RZ, RZ, 0x1ca00000 ;  /* 0x1ca00000ff197424 */ /* 0x000fe200078e00ff */
[C---:B------:R-:W-:Y:S01]  /*19d0*/  FSETP.GEU.AND P3, PT, |R15|.reuse, 1.469367938527859385e-39, PT ;  /* 0x001000000f00780b */ /* 0x040fe20003f6e200 */
[----:B------:R-:W-:Y:S01]  /*19e0*/  BSSY.RECONVERGENT B1, `(.L_x_17) ;  /* 0x0000052000017945 */ /* 0x000fe20003800200 */
[----:B------:R-:W-:Y:S02]  /*19f0*/  LOP3.LUT R11, R10, 0x3ff00000, RZ, 0xfc, !PT ;  /* 0x3ff000000a0b7812 */ /* 0x000fe400078efcff */
[----:B------:R-:W-:Y:S02]  /*1a00*/  MOV R10, R12 ;  /* 0x0000000c000a7202 */ /* 0x000fe40000000f00 */
[----:B------:R-:W-:-:S02]  /*1a10*/  LOP3.LUT R7, R15, 0x7ff00000, RZ, 0xc0, !PT ;  /* 0x7ff000000f077812 */ /* 0x000fc400078ec0ff */
[----:B------:R-:W-:Y:S01]  /*1a20*/  LOP3.LUT R26, R13, 0x7ff00000, RZ, 0xc0, !PT ;  /* 0x7ff000000d1a7812 */ /* 0x000fe200078ec0ff */
[----:B------:R-:W-:-:S03]  /*1a30*/  @!P0 DMUL R10, R12, 8.98846567431157953865e+307 ;  /* 0x7fe000000c0a8828 */ /* 0x000fc60000000000 */
[----:B------:R-:W-:Y:S02]  /*1a40*/  ISETP.GE.U32.AND P2, PT, R7, R26, PT ;  /* 0x0000001a0700720c */ /* 0x000fe40003f46070 */
[----:B------:R-:W-:Y:S01]  /*1a50*/  @!P3 LOP3.LUT R18, R13, 0x7ff00000, RZ, 0xc0, !PT ;  /* 0x7ff000000d12b812 */ /* 0x000fe200078ec0ff */
[----:B------:R-:W0:Y:S03]  /*1a60*/  MUFU.RCP64H R17, R11 ;  /* 0x0000000b00117308 */ /* 0x000e260000001800 */
[----:B------:R-:W-:Y:S02]  /*1a70*/  @!P3 ISETP.GE.U32.AND P4, PT, R7, R18, PT ;  /* 0x000000120700b20c */ /* 0x000fe40003f86070 */
[----:B------:R-:W-:Y:S02]  /*1a80*/  @!P0 LOP3.LUT R26, R11, 0x7ff00000, RZ, 0xc0, !PT ;  /* 0x7ff000000b1a8812 */ /* 0x000fe400078ec0ff */
[----:B------:R-:W-:-:S04]  /*1a90*/  @!P3 SEL R19, R25, 0x63400000, !P4 ;  /* 0x634000001913b807 */ /* 0x000fc80006000000 */
[----:B------:R-:W-:-:S04]  /*1aa0*/  @!P3 LOP3.LUT R22, R19, 0x80000000, R15, 0xf8, !PT ;  /* 0x800000001316b812 */ /* 0x000fc800078ef80f */
[----:B------:R-:W-:Y:S01]  /*1ab0*/  @!P3 LOP3.LUT R23, R22, 0x100000, RZ, 0xfc, !PT ;  /* 0x001000001617b812 */ /* 0x000fe200078efcff */
[----:B------:R-:W-:Y:S01]  /*1ac0*/  @!P3 IMAD.MOV.U32 R22, RZ, RZ, RZ ;  /* 0x000000ffff16b224 */ /* 0x000fe200078e00ff */
[----:B0-----:R-:W-:-:S08]  /*1ad0*/  DFMA R20, R16, -R10, 1 ;  /* 0x3ff000001014742b */ /* 0x001fd0000000080a */
[----:B------:R-:W-:-:S08]  /*1ae0*/  DFMA R20, R20, R20, R20 ;  /* 0x000000141414722b */ /* 0x000fd00000000014 */
[----:B------:R-:W-:Y:S01]  /*1af0*/  DFMA R20, R16, R20, R16 ;  /* 0x000000141014722b */ /* 0x000fe20000000010 */
[----:B------:R-:W-:Y:S02]  /*1b00*/  SEL R17, R25, 0x63400000, !P2 ;  /* 0x6340000019117807 */ /* 0x000fe40005000000 */
[----:B------:R-:W-:Y:S02]  /*1b10*/  MOV R16, R14 ;  /* 0x0000000e00107202 */ /* 0x000fe40000000f00 */
[----:B------:R-:W-:-:S03]  /*1b20*/  LOP3.LUT R17, R17, 0x800fffff, R15, 0xf8, !PT ;  /* 0x800fffff11117812 */ /* 0x000fc600078ef80f */
[----:B------:R-:W-:-:S03]  /*1b30*/  DFMA R18, R20, -R10, 1 ;  /* 0x3ff000001412742b */ /* 0x000fc6000000080a */
[----:B------:R-:W-:-:S05]  /*1b40*/  @!P3 DFMA R16, R16, 2, -R22 ;  /* 0x400000001010b82b */ /* 0x000fca0000000816 */
[----:B------:R-:W-:-:S08]  /*1b50*/  DFMA R18, R20, R18, R20 ;  /* 0x000000121412722b */ /* 0x000fd00000000014 */
[----:B------:R-:W-:-:S08]  /*1b60*/  DMUL R20, R18, R16 ;  /* 0x0000001012147228 */ /* 0x000fd00000000000 */
[----:B------:R-:W-:-:S08]  /*1b70*/  DFMA R22, R20, -R10, R16 ;  /* 0x8000000a1416722b */ /* 0x000fd00000000010 */
[----:B------:R-:W-:Y:S01]  /*1b80*/  DFMA R22, R18, R22, R20 ;  /* 0x000000161216722b */ /* 0x000fe20000000014 */
[----:B------:R-:W-:Y:S01]  /*1b90*/  IMAD.MOV.U32 R21, RZ, RZ, R7 ;  /* 0x000000ffff157224 */ /* 0x000fe200078e0007 */
[----:B------:R-:W-:Y:S01]  /*1ba0*/  @!P3 LOP3.LUT R21, R17, 0x7ff00000, RZ, 0xc0, !PT ;  /* 0x7ff000001115b812 */ /* 0x000fe200078ec0ff */
[----:B------:R-:W-:-:S03]  /*1bb0*/  VIADD R19, R26, 0xffffffff ;  /* 0xffffffff1a137836 */ /* 0x000fc60000000000 */
[----:B------:R-:W-:-:S04]  /*1bc0*/  IADD3 R18, PT, PT, R21, -0x1, RZ ;  /* 0xffffffff15127810 */ /* 0x000fc80007ffe0ff */
[----:B------:R-:W-:-:S04]  /*1bd0*/  ISETP.GT.U32.AND P0, PT, R18, 0x7feffffe, PT ;  /* 0x7feffffe1200780c */ /* 0x000fc80003f04070 */
[----:B------:R-:W-:-:S13]  /*1be0*/  ISETP.GT.U32.OR P0, PT, R19, 0x7feffffe, P0 ;  /* 0x7feffffe1300780c */ /* 0x000fda0000704470 */
[----:B------:R-:W-:Y:S05]  /*1bf0*/  @P0 BRA `(.L_x_18) ;  /* 0x00000000006c0947 */ /* 0x000fea0003800000 */
[----:B------:R-:W-:-:S04]  /*1c00*/  LOP3.LUT R18, R13, 0x7ff00000, RZ, 0xc0, !PT ;  /* 0x7ff000000d127812 */ /* 0x000fc800078ec0ff */
[CC--:B------:R-:W-:Y:S02]  /*1c10*/  VIADDMNMX R14, R7.reuse, -R18.reuse, 0xb9600000, !PT ;  /* 0xb9600000070e7446 */ /* 0x0c0fe40007800912 */
[----:B------:R-:W-:Y:S02]  /*1c20*/  ISETP.GE.U32.AND P0, PT, R7, R18, PT ;  /* 0x000000120700720c */ /* 0x000fe40003f06070 */
[----:B------:R-:W-:Y:S02]  /*1c30*/  VIMNMX R7, PT, PT, R14, 0x46a00000, PT ;  /* 0x46a000000e077848 */ /* 0x000fe40003fe0100 */
[----:B------:R-:W-:-:S05]  /*1c40*/  SEL R14, R25, 0x63400000, !P0 ;  /* 0x63400000190e7807 */ /* 0x000fca0004000000 */
[----:B------:R-:W-:Y:S02]  /*1c50*/  IMAD.IADD R7, R7, 0x1, -R14 ;  /* 0x0000000107077824 */ /* 0x000fe400078e0a0e */
[----:B------:R-:W-:-:S03]  /*1c60*/  IMAD.MOV.U32 R14, RZ, RZ, RZ ;  /* 0x000000ffff0e7224 */ /* 0x000fc600078e00ff */
[----:B------:R-:W-:-:S06]  /*1c70*/  IADD3 R15, PT, PT, R7, 0x7fe00000, RZ ;  /* 0x7fe00000070f7810 */ /* 0x000fcc0007ffe0ff */
[----:B------:R-:W-:-:S10]  /*1c80*/  DMUL R18, R22, R14 ;  /* 0x0000000e16127228 */ /* 0x000fd40000000000 */
[----:B------:R-:W-:-:S13]  /*1c90*/  FSETP.GTU.AND P0, PT, |R19|, 1.469367938527859385e-39, PT ;  /* 0x001000001300780b */ /* 0x000fda0003f0c200 */
[----:B------:R-:W-:Y:S05]  /*1ca0*/  @P0 BRA `(.L_x_19) ;  /* 0x0000000000940947 */ /* 0x000fea0003800000 */
[----:B------:R-:W-:Y:S01]  /*1cb0*/  DFMA R10, R22, -R10, R16 ;  /* 0x8000000a160a722b */ /* 0x000fe20000000010 */
[----:B------:R-:W-:-:S09]  /*1cc0*/  IMAD.MOV.U32 R14, RZ, RZ, RZ ;  /* 0x000000ffff0e7224 */ /* 0x000fd200078e00ff */
[C---:B------:R-:W-:Y:S02]  /*1cd0*/  FSETP.NEU.AND P0, PT, R11.reuse, RZ, PT ;  /* 0x000000ff0b00720b */ /* 0x040fe40003f0d000 */
[----:B------:R-:W-:-:S04]  /*1ce0*/  LOP3.LUT R13, R11, 0x80000000, R13, 0x48, !PT ;  /* 0x800000000b0d7812 */ /* 0x000fc800078e480d */
[----:B------:R-:W-:-:S07]  /*1cf0*/  LOP3.LUT R15, R13, R15, RZ, 0xfc, !PT ;  /* 0x0000000f0d0f7212 */ /* 0x000fce00078efcff */
[----:B------:R-:W-:Y:S05]  /*1d00*/  @!P0 BRA `(.L_x_19) ;  /* 0x00000000007c8947 */ /* 0x000fea0003800000 */
[C---:B------:R-:W-:Y:S01]  /*1d10*/  IADD3 R11, PT, PT, -R7.reuse, RZ, RZ ;  /* 0x000000ff070b7210 */ /* 0x040fe20007ffe1ff */
[----:B------:R-:W-:Y:S01]  /*1d20*/  IMAD.MOV.U32 R10, RZ, RZ, RZ ;  /* 0x000000ffff0a7224 */ /* 0x000fe200078e00ff */
[----:B------:R-:W-:Y:S01]  /*1d30*/  DMUL.RP R14, R22, R14 ;  /* 0x0000000e160e7228 */ /* 0x000fe20000008000 */
[----:B------:R-:W-:-:S04]  /*1d40*/  IADD3 R7, PT, PT, -R7, -0x43300000, RZ ;  /* 0xbcd0000007077810 */ /* 0x000fc80007ffe1ff */
[----:B------:R-:W-:-:S05]  /*1d50*/  DFMA R10, R18, -R10, R22 ;  /* 0x8000000a120a722b */ /* 0x000fca0000000016 */
[----:B------:R-:W-:-:S05]  /*1d60*/  LOP3.LUT R13, R15, R13, RZ, 0x3c, !PT ;  /* 0x0000000d0f0d7212 */ /* 0x000fca00078e3cff */
[----:B------:R-:W-:-:S04]  /*1d70*/  FSETP.NEU.AND P0, PT, |R11|, R7, PT ;  /* 0x000000070b00720b */ /* 0x000fc80003f0d200 */
[----:B------:R-:W-:Y:S02]  /*1d80*/  FSEL R18, R14, R18, !P0 ;  /* 0x000000120e127208 */ /* 0x000fe40004000000 */
[----:B------:R-:W-:Y:S01]  /*1d90*/  FSEL R19, R13, R19, !P0 ;  /* 0x000000130d137208 */ /* 0x000fe20004000000 */
[----:B------:R-:W-:Y:S06]  /*1da0*/  BRA `(.L_x_19) ;  /* 0x0000000000547947 */ /* 0x000fec0003800000 */
.L_x_18:
[----:B------:R-:W-:-:S14]  /*1db0*/  DSETP.NAN.AND P0, PT, R14, R14, PT ;  /* 0x0000000e0e00722a */ /* 0x000fdc0003f08000 */
[----:B------:R-:W-:Y:S05]  /*1dc0*/  @P0 BRA `(.L_x_20) ;  /* 0x0000000000440947 */ /* 0x000fea0003800000 */
[----:B------:R-:W-:-:S14]  /*1dd0*/  DSETP.NAN.AND P0, PT, R12, R12, PT ;  /* 0x0000000c0c00722a */ /* 0x000fdc0003f08000 */
[----:B------:R-:W-:Y:S05]  /*1de0*/  @P0 BRA `(.L_x_21) ;  /* 0x0000000000300947 */ /* 0x000fea0003800000 */
[----:B------:R-:W-:Y:S01]  /*1df0*/  ISETP.NE.AND P0, PT, R21, R26, PT ;  /* 0x0000001a1500720c */ /* 0x000fe20003f05270 */
[----:B------:R-:W-:Y:S01]  /*1e00*/  IMAD.MOV.U32 R19, RZ, RZ, -0x80000 ;  /* 0xfff80000ff137424 */ /* 0x000fe200078e00ff */
[----:B------:R-:W-:-:S11]  /*1e10*/  MOV R18, 0x0 ;  /* 0x0000000000127802 */ /* 0x000fd60000000f00 */
[----:B------:R-:W-:Y:S05]  /*1e20*/  @!P0 BRA `(.L_x_19) ;  /* 0x0000000000348947 */ /* 0x000fea0003800000 */
[----:B------:R-:W-:Y:S02]  /*1e30*/  ISETP.NE.AND P0, PT, R21, 0x7ff00000, PT ;  /* 0x7ff000001500780c */ /* 0x000fe40003f05270 */
[----:B------:R-:W-:Y:S02]  /*1e40*/  LOP3.LUT R19, R15, 0x80000000, R13, 0x48, !PT ;  /* 0x800000000f137812 */ /* 0x000fe400078e480d */
[----:B------:R-:W-:-:S13]  /*1e50*/  ISETP.EQ.OR P0, PT, R26, RZ, !P0 ;  /* 0x000000ff1a00720c */ /* 0x000fda0004702670 */
[----:B------:R-:W-:Y:S02]  /*1e60*/  @P0 LOP3.LUT R7, R19, 0x7ff00000, RZ, 0xfc, !PT ;  /* 0x7ff0000013070812 */ /* 0x000fe400078efcff */
[----:B------:R-:W-:Y:S01]  /*1e70*/  @!P0 MOV R18, RZ ;  /* 0x000000ff00128202 */ /* 0x000fe20000000f00 */
[----:B------:R-:W-:Y:S01]  /*1e80*/  @P0 IMAD.MOV.U32 R18, RZ, RZ, RZ ;  /* 0x000000ffff120224 */ /* 0x000fe200078e00ff */
[----:B------:R-:W-:Y:S01]  /*1e90*/  @P0 MOV R19, R7 ;  /* 0x0000000700130202 */ /* 0x000fe20000000f00 */
[----:B------:R-:W-:Y:S06]  /*1ea0*/  BRA `(.L_x_19) ;  /* 0x0000000000147947 */ /* 0x000fec0003800000 */
.L_x_21:
[----:B------:R-:W-:Y:S01]  /*1eb0*/  LOP3.LUT R19, R13, 0x80000, RZ, 0xfc, !PT ;  /* 0x000800000d137812 */ /* 0x000fe200078efcff */
[----:B------:R-:W-:Y:S01]  /*1ec0*/  IMAD.MOV.U32 R18, RZ, RZ, R12 ;  /* 0x000000ffff127224 */ /* 0x000fe200078e000c */
[----:B------:R-:W-:Y:S06]  /*1ed0*/  BRA `(.L_x_19) ;  /* 0x0000000000087947 */ /* 0x000fec0003800000 */
.L_x_20:
[----:B------:R-:W-:Y:S02]  /*1ee0*/  LOP3.LUT R19, R15, 0x80000, RZ, 0xfc, !PT ;  /* 0x000800000f137812 */ /* 0x000fe400078efcff */
[----:B------:R-:W-:-:S07]  /*1ef0*/  MOV R18, R14 ;  /* 0x0000000e00127202 */ /* 0x000fce0000000f00 */
.L_x_19:
[----:B------:R-:W-:Y:S05]  /*1f00*/  BSYNC.RECONVERGENT B1 ;  /* 0x0000000000017941 */ /* 0x000fea0003800200 */
.L_x_17:
[----:B------:R-:W-:Y:S02]  /*1f10*/  HFMA2 R11, -RZ, RZ, 0, 0 ;  /* 0x00000000ff0b7431 */ /* 0x000fe400000001ff */
[----:B------:R-:W-:-:S04]  /*1f20*/  IMAD.MOV.U32 R10, RZ, RZ, R0 ;  /* 0x000000ffff0a7224 */ /* 0x000fc800078e0000 */
[----:B------:R-:W-:Y:S05]  /*1f30*/  RET.REL.NODEC R10 `(_Z15calculate_pitchPiS_iiiii) ;  /* 0xffffffe00a307950 */ /* 0x000fea0003c3ffff */
.L_x_22:
[----:B------:R-:W-:-:S00]  /*1f40*/  BRA `(.L_x_22) ;  /* 0xfffffffc00fc7947 */ /* 0x000fc0000383ffff */
[----:B------:R-:W-:-:S00]  /*1f50*/  NOP ;  /* 0x0000000000007918 */ /* 0x000fc00000000000 */
        /* <DEDUP_REMOVED lines=10> */
.L_x_23:


//--------------------- .nv.shared.reserved.0     --------------------------
	.section	.nv.shared.reserved.0,"aw",@nobits
	.weak		__nv_reservedSMEM_offset_0_alias
	.size		__nv_reservedSMEM_offset_0_alias, 0, 64
	.other		__nv_reservedSMEM_offset_0_alias,@"STO_CUDA_RESERVED_SHARED STV_DEFAULT"
__nv_reservedSMEM_offset_0_alias:
	.zero		0
	.zero		64


//--------------------- .nv.constant0._Z15calculate_pitchPiS_iiiii --------------------------
	.section	.nv.constant0._Z15calculate_pitchPiS_iiiii,"a",@progbits
	.sectionflags	@""
	.align	4
.nv.constant0._Z15calculate_pitchPiS_iiiii:
	.zero		932


//--------------------- SYMBOLS --------------------------

	.type		.nv.reservedSmem.offset0,@object
	.size		.nv.reservedSmem.offset0,0x4
